//
// Generated by NVIDIA NVVM Compiler
//
// Compiler Build ID: CL-36424714
// Cuda compilation tools, release 13.0, V13.0.88
// Based on NVVM 20.0.0
//

.version 9.0
.target sm_100
.address_size 64

	// .globl	default_function_kernel0
// _ZZ24default_function_kernel0E15pad_temp_shared has been demoted
// _ZZ24default_function_kernel0E13kernel_shared has been demoted

.visible .entry default_function_kernel0(
	.param .u64 .ptr .align 1 default_function_kernel0_param_0,
	.param .u64 .ptr .align 1 default_function_kernel0_param_1,
	.param .u64 .ptr .align 1 default_function_kernel0_param_2
)
{
	.reg .pred 	%p<76>;
	.reg .b16 	%rs<114>;
	.reg .b32 	%r<102>;
	.reg .b32 	%f<489>;
	.reg .b64 	%rd<101>;
	// demoted variable
	.shared .align 4 .b8 _ZZ24default_function_kernel0E15pad_temp_shared[1728];
	// demoted variable
	.shared .align 4 .b8 _ZZ24default_function_kernel0E13kernel_shared[4608];
	ld.param.u64 	%rd5, [default_function_kernel0_param_0];
	cvta.to.global.u64 	%rd1, %rd5;
	mov.u32 	%r1, %tid.x;
	shl.b32 	%r21, %r1, 3;
	cvt.u16.u32 	%rs15, %r21;
	mul.hi.u16 	%rs16, %rs15, 4855;
	shr.u16 	%rs17, %rs16, 1;
	mul.lo.s16 	%rs18, %rs17, 27;
	sub.s16 	%rs19, %rs15, %rs18;
	mul.lo.s16 	%rs20, %rs19, 57;
	shr.u16 	%rs21, %rs20, 9;
	cvt.u32.u16 	%r22, %rs21;
	mov.u32 	%r2, %ctaid.y;
	or.b32  	%r23, %r2, %r22;
	setp.eq.s32 	%p16, %r23, 0;
	add.s32 	%r24, %r2, %r22;
	setp.gt.u32 	%p17, %r24, 7;
	or.pred  	%p18, %p16, %p17;
	mul.hi.u16 	%rs22, %rs15, 7282;
	mul.lo.s16 	%rs23, %rs22, 9;
	sub.s16 	%rs24, %rs15, %rs23;
	add.s16 	%rs25, %rs24, -8;
	setp.lt.u16 	%p19, %rs25, -7;
	mov.u32 	%r3, %tid.z;
	mul.lo.s32 	%r4, %r3, 98;
	mul.lo.s16 	%rs2, %rs17, 49;
	mul.lo.s32 	%r5, %r24, 7;
	mad.lo.s32 	%r26, %r3, 54, %r21;
	shl.b32 	%r27, %r26, 2;
	mov.u32 	%r28, _ZZ24default_function_kernel0E15pad_temp_shared;
	add.s32 	%r6, %r28, %r27;
	or.b16  	%rs26, %rs15, 1;
	mul.hi.u16 	%rs27, %rs26, 4855;
	shr.u16 	%rs28, %rs27, 1;
	mul.lo.s16 	%rs29, %rs28, 27;
	sub.s16 	%rs30, %rs26, %rs29;
	mul.lo.s16 	%rs31, %rs30, 57;
	shr.u16 	%rs32, %rs31, 9;
	cvt.u32.u16 	%r29, %rs32;
	or.b32  	%r30, %r2, %r29;
	setp.eq.s32 	%p20, %r30, 0;
	add.s32 	%r31, %r2, %r29;
	setp.gt.u32 	%p21, %r31, 7;
	or.pred  	%p22, %p20, %p21;
	mul.hi.u16 	%rs33, %rs26, 7282;
	mul.lo.s16 	%rs34, %rs33, 9;
	sub.s16 	%rs35, %rs26, %rs34;
	add.s16 	%rs36, %rs35, -8;
	setp.lt.u16 	%p23, %rs36, -7;
	mul.lo.s16 	%rs4, %rs28, 49;
	mul.lo.s32 	%r7, %r31, 7;
	or.b16  	%rs37, %rs15, 2;
	mul.hi.u16 	%rs38, %rs37, 4855;
	shr.u16 	%rs39, %rs38, 1;
	mul.lo.s16 	%rs40, %rs39, 27;
	sub.s16 	%rs41, %rs37, %rs40;
	mul.lo.s16 	%rs42, %rs41, 57;
	shr.u16 	%rs43, %rs42, 9;
	cvt.u32.u16 	%r33, %rs43;
	or.b32  	%r34, %r2, %r33;
	setp.eq.s32 	%p24, %r34, 0;
	add.s32 	%r35, %r2, %r33;
	setp.gt.u32 	%p25, %r35, 7;
	or.pred  	%p26, %p24, %p25;
	mul.hi.u16 	%rs44, %rs37, 7282;
	mul.lo.s16 	%rs45, %rs44, 9;
	sub.s16 	%rs46, %rs37, %rs45;
	add.s16 	%rs47, %rs46, -8;
	setp.lt.u16 	%p27, %rs47, -7;
	mul.lo.s16 	%rs6, %rs39, 49;
	mul.lo.s32 	%r8, %r35, 7;
	or.b16  	%rs48, %rs15, 3;
	mul.hi.u16 	%rs49, %rs48, 4855;
	shr.u16 	%rs50, %rs49, 1;
	mul.lo.s16 	%rs51, %rs50, 27;
	sub.s16 	%rs52, %rs48, %rs51;
	mul.lo.s16 	%rs53, %rs52, 57;
	shr.u16 	%rs54, %rs53, 9;
	cvt.u32.u16 	%r37, %rs54;
	or.b32  	%r38, %r2, %r37;
	setp.eq.s32 	%p28, %r38, 0;
	add.s32 	%r39, %r2, %r37;
	setp.gt.u32 	%p29, %r39, 7;
	or.pred  	%p30, %p28, %p29;
	mul.hi.u16 	%rs55, %rs48, 7282;
	mul.lo.s16 	%rs56, %rs55, 9;
	sub.s16 	%rs57, %rs48, %rs56;
	add.s16 	%rs58, %rs57, -8;
	setp.lt.u16 	%p31, %rs58, -7;
	mul.lo.s16 	%rs8, %rs50, 49;
	mul.lo.s32 	%r9, %r39, 7;
	or.b16  	%rs59, %rs15, 4;
	mul.hi.u16 	%rs60, %rs59, 4855;
	shr.u16 	%rs61, %rs60, 1;
	mul.lo.s16 	%rs62, %rs61, 27;
	sub.s16 	%rs63, %rs59, %rs62;
	mul.lo.s16 	%rs64, %rs63, 57;
	shr.u16 	%rs65, %rs64, 9;
	cvt.u32.u16 	%r41, %rs65;
	or.b32  	%r42, %r2, %r41;
	setp.eq.s32 	%p32, %r42, 0;
	add.s32 	%r43, %r2, %r41;
	setp.gt.u32 	%p33, %r43, 7;
	or.pred  	%p34, %p32, %p33;
	mul.hi.u16 	%rs66, %rs59, 7282;
	mul.lo.s16 	%rs67, %rs66, 9;
	sub.s16 	%rs68, %rs59, %rs67;
	add.s16 	%rs69, %rs68, -8;
	setp.lt.u16 	%p35, %rs69, -7;
	mul.lo.s16 	%rs10, %rs61, 49;
	mul.lo.s32 	%r10, %r43, 7;
	or.b16  	%rs70, %rs15, 5;
	mul.hi.u16 	%rs71, %rs70, 4855;
	shr.u16 	%rs72, %rs71, 1;
	mul.lo.s16 	%rs73, %rs72, 27;
	sub.s16 	%rs74, %rs70, %rs73;
	mul.lo.s16 	%rs75, %rs74, 57;
	shr.u16 	%rs76, %rs75, 9;
	cvt.u32.u16 	%r45, %rs76;
	or.b32  	%r46, %r2, %r45;
	setp.eq.s32 	%p36, %r46, 0;
	add.s32 	%r47, %r2, %r45;
	setp.gt.u32 	%p37, %r47, 7;
	or.pred  	%p38, %p36, %p37;
	mul.hi.u16 	%rs77, %rs70, 7282;
	mul.lo.s16 	%rs78, %rs77, 9;
	sub.s16 	%rs79, %rs70, %rs78;
	add.s16 	%rs80, %rs79, -8;
	setp.lt.u16 	%p39, %rs80, -7;
	mul.lo.s16 	%rs12, %rs72, 49;
	mul.lo.s32 	%r11, %r47, 7;
	shl.b32 	%r49, %r3, 1;
	or.b16  	%rs81, %rs15, 6;
	mul.hi.u16 	%rs82, %rs81, 4855;
	shr.u16 	%rs83, %rs82, 1;
	cvt.u32.u16 	%r50, %rs83;
	add.s32 	%r51, %r49, %r50;
	setp.gt.u32 	%p40, %r51, 15;
	mul.lo.s32 	%r52, %r3, 6;
	mul.hi.u16 	%rs84, %rs81, 7282;
	cvt.u32.u16 	%r53, %rs84;
	add.s32 	%r54, %r52, %r53;
	setp.gt.u32 	%p41, %r54, 47;
	setp.gt.u32 	%p42, %r26, 425;
	setp.gt.u32 	%p43, %r1, 5;
	or.pred  	%p44, %p43, %p42;
	mul.lo.s16 	%rs85, %rs81, 19;
	shr.u16 	%rs86, %rs85, 9;
	mul.lo.s16 	%rs87, %rs86, 27;
	sub.s16 	%rs88, %rs81, %rs87;
	and.b16  	%rs89, %rs88, 255;
	mul.lo.s16 	%rs90, %rs89, 29;
	shr.u16 	%rs91, %rs90, 8;
	cvt.u32.u16 	%r56, %rs91;
	or.b32  	%r57, %r2, %r56;
	setp.eq.s32 	%p46, %r57, 0;
	add.s32 	%r58, %r2, %r56;
	setp.gt.u32 	%p47, %r58, 7;
	or.pred  	%p48, %p46, %p47;
	mul.lo.s16 	%rs92, %rs84, 9;
	sub.s16 	%rs93, %rs81, %rs92;
	add.s16 	%rs94, %rs93, -8;
	setp.lt.u16 	%p49, %rs94, -7;
	mul.wide.u16 	%r12, %rs83, 49;
	mul.lo.s32 	%r13, %r58, 7;
	or.b16  	%rs95, %rs15, 7;
	mul.hi.u16 	%rs96, %rs95, 4855;
	shr.u16 	%rs97, %rs96, 1;
	cvt.u32.u16 	%r60, %rs97;
	add.s32 	%r61, %r49, %r60;
	setp.gt.u32 	%p50, %r61, 15;
	mul.hi.u16 	%rs98, %rs95, 7282;
	cvt.u32.u16 	%r62, %rs98;
	add.s32 	%r63, %r52, %r62;
	setp.gt.u32 	%p51, %r63, 47;
	setp.gt.u32 	%p52, %r26, 424;
	or.pred  	%p53, %p43, %p52;
	mul.lo.s16 	%rs99, %rs95, 19;
	shr.u16 	%rs100, %rs99, 9;
	mul.lo.s16 	%rs101, %rs100, 27;
	sub.s16 	%rs102, %rs95, %rs101;
	and.b16  	%rs103, %rs102, 255;
	mul.lo.s16 	%rs104, %rs103, 29;
	shr.u16 	%rs105, %rs104, 8;
	cvt.u32.u16 	%r65, %rs105;
	or.b32  	%r66, %r2, %r65;
	setp.eq.s32 	%p55, %r66, 0;
	add.s32 	%r67, %r2, %r65;
	setp.gt.u32 	%p56, %r67, 7;
	or.pred  	%p57, %p55, %p56;
	mul.lo.s16 	%rs106, %rs98, 9;
	sub.s16 	%rs107, %rs95, %rs106;
	add.s16 	%rs108, %rs107, -8;
	setp.lt.u16 	%p58, %rs108, -7;
	mul.wide.u16 	%r14, %rs97, 49;
	mul.lo.s32 	%r15, %r67, 7;
	mov.u32 	%r16, %ctaid.z;
	mul.lo.s32 	%r69, %r1, 21;
	mad.lo.s32 	%r70, %r3, 144, %r69;
	shl.b32 	%r71, %r70, 2;
	mov.u32 	%r72, _ZZ24default_function_kernel0E13kernel_shared;
	add.s32 	%r17, %r72, %r71;
	mul.lo.s32 	%r73, %r1, 7;
	cvt.u16.u32 	%rs109, %r73;
	add.s16 	%rs110, %rs109, 6;
	mul.hi.u16 	%rs111, %rs110, 10923;
	shr.u16 	%rs112, %rs111, 3;
	cvt.u32.u16 	%r74, %rs112;
	add.s32 	%r18, %r3, %r74;
	shl.b32 	%r75, %r3, 4;
	mul.hi.u16 	%rs113, %rs109, 21846;
	cvt.u32.u16 	%r76, %rs113;
	add.s32 	%r77, %r75, %r76;
	setp.gt.u32 	%p59, %r77, 125;
	mad.lo.s32 	%r78, %r3, 48, %r73;
	setp.gt.u32 	%p60, %r78, 377;
	setp.gt.u32 	%p61, %r70, 1133;
	or.pred  	%p62, %p43, %p61;
	setp.gt.u32 	%p64, %r70, 1132;
	or.pred  	%p65, %p43, %p64;
	setp.gt.u32 	%p67, %r70, 1131;
	or.pred  	%p68, %p43, %p67;
	or.pred  	%p1, %p18, %p19;
	or.pred  	%p2, %p22, %p23;
	or.pred  	%p3, %p26, %p27;
	or.pred  	%p4, %p30, %p31;
	or.pred  	%p5, %p34, %p35;
	or.pred  	%p6, %p38, %p39;
	or.pred  	%p70, %p40, %p41;
	or.pred  	%p7, %p70, %p44;
	or.pred  	%p8, %p48, %p49;
	or.pred  	%p71, %p50, %p51;
	or.pred  	%p9, %p71, %p53;
	or.pred  	%p10, %p57, %p58;
	or.pred  	%p72, %p59, %p60;
	or.pred  	%p11, %p72, %p62;
	or.pred  	%p12, %p72, %p65;
	or.pred  	%p13, %p72, %p68;
	mov.f32 	%f480, 0f00000000;
	mov.b32 	%r101, 0;
	mov.pred 	%p75, -1;
	cvt.u64.u32 	%rd84, %r15;
	cvt.u64.u32 	%rd85, %r14;
	cvt.u64.u16 	%rd86, %rs107;
	cvt.u64.u32 	%rd87, %r4;
	add.s64 	%rd88, %rd87, %rd86;
	add.s64 	%rd89, %rd88, %rd85;
	add.s64 	%rd90, %rd89, %rd84;
	cvt.u64.u32 	%rd73, %r13;
	cvt.u64.u32 	%rd74, %r12;
	cvt.u64.u16 	%rd75, %rs93;
$L__BB0_1:
	mov.pred 	%p14, %p75;
	bar.sync 	0;
	mov.f32 	%f481, 0f00000000;
	@%p1 bra 	$L__BB0_3;
	mul.lo.s32 	%r80, %r101, 784;
	cvt.u64.u32 	%rd6, %r80;
	cvt.u64.u32 	%rd7, %r5;
	cvt.u64.u16 	%rd8, %rs2;
	cvt.u64.u16 	%rd9, %rs24;
	cvt.u64.u32 	%rd10, %r4;
	add.s64 	%rd11, %rd10, %rd9;
	add.s64 	%rd12, %rd11, %rd8;
	add.s64 	%rd13, %rd12, %rd7;
	add.s64 	%rd14, %rd13, %rd6;
	shl.b64 	%rd15, %rd14, 2;
	add.s64 	%rd16, %rd1, %rd15;
	ld.global.nc.f32 	%f481, [%rd16+-32];
$L__BB0_3:
	st.shared.f32 	[%r6], %f481;
	mov.f32 	%f482, 0f00000000;
	@%p2 bra 	$L__BB0_5;
	mul.lo.s32 	%r81, %r101, 784;
	cvt.u64.u32 	%rd17, %r81;
	cvt.u64.u32 	%rd18, %r7;
	cvt.u64.u16 	%rd19, %rs4;
	cvt.u64.u16 	%rd20, %rs35;
	cvt.u64.u32 	%rd21, %r4;
	add.s64 	%rd22, %rd21, %rd20;
	add.s64 	%rd23, %rd22, %rd19;
	add.s64 	%rd24, %rd23, %rd18;
	add.s64 	%rd25, %rd24, %rd17;
	shl.b64 	%rd26, %rd25, 2;
	add.s64 	%rd27, %rd1, %rd26;
	ld.global.nc.f32 	%f482, [%rd27+-32];
$L__BB0_5:
	st.shared.f32 	[%r6+4], %f482;
	mov.f32 	%f483, 0f00000000;
	@%p3 bra 	$L__BB0_7;
	mul.lo.s32 	%r82, %r101, 784;
	cvt.u64.u32 	%rd28, %r82;
	cvt.u64.u32 	%rd29, %r8;
	cvt.u64.u16 	%rd30, %rs6;
	cvt.u64.u16 	%rd31, %rs46;
	cvt.u64.u32 	%rd32, %r4;
	add.s64 	%rd33, %rd32, %rd31;
	add.s64 	%rd34, %rd33, %rd30;
	add.s64 	%rd35, %rd34, %rd29;
	add.s64 	%rd36, %rd35, %rd28;
	shl.b64 	%rd37, %rd36, 2;
	add.s64 	%rd38, %rd1, %rd37;
	ld.global.nc.f32 	%f483, [%rd38+-32];
$L__BB0_7:
	st.shared.f32 	[%r6+8], %f483;
	mov.f32 	%f484, 0f00000000;
	@%p4 bra 	$L__BB0_9;
	mul.lo.s32 	%r83, %r101, 784;
	cvt.u64.u32 	%rd39, %r83;
	cvt.u64.u32 	%rd40, %r9;
	cvt.u64.u16 	%rd41, %rs8;
	cvt.u64.u16 	%rd42, %rs57;
	cvt.u64.u32 	%rd43, %r4;
	add.s64 	%rd44, %rd43, %rd42;
	add.s64 	%rd45, %rd44, %rd41;
	add.s64 	%rd46, %rd45, %rd40;
	add.s64 	%rd47, %rd46, %rd39;
	shl.b64 	%rd48, %rd47, 2;
	add.s64 	%rd49, %rd1, %rd48;
	ld.global.nc.f32 	%f484, [%rd49+-32];
$L__BB0_9:
	st.shared.f32 	[%r6+12], %f484;
	mov.f32 	%f485, 0f00000000;
	@%p5 bra 	$L__BB0_11;
	mul.lo.s32 	%r84, %r101, 784;
	cvt.u64.u32 	%rd50, %r84;
	cvt.u64.u32 	%rd51, %r10;
	cvt.u64.u16 	%rd52, %rs10;
	cvt.u64.u16 	%rd53, %rs68;
	cvt.u64.u32 	%rd54, %r4;
	add.s64 	%rd55, %rd54, %rd53;
	add.s64 	%rd56, %rd55, %rd52;
	add.s64 	%rd57, %rd56, %rd51;
	add.s64 	%rd58, %rd57, %rd50;
	shl.b64 	%rd59, %rd58, 2;
	add.s64 	%rd60, %rd1, %rd59;
	ld.global.nc.f32 	%f485, [%rd60+-32];
$L__BB0_11:
	st.shared.f32 	[%r6+16], %f485;
	mov.f32 	%f486, 0f00000000;
	@%p6 bra 	$L__BB0_13;
	mul.lo.s32 	%r85, %r101, 784;
	cvt.u64.u32 	%rd61, %r85;
	cvt.u64.u32 	%rd62, %r11;
	cvt.u64.u16 	%rd63, %rs12;
	cvt.u64.u16 	%rd64, %rs79;
	cvt.u64.u32 	%rd65, %r4;
	add.s64 	%rd66, %rd65, %rd64;
	add.s64 	%rd67, %rd66, %rd63;
	add.s64 	%rd68, %rd67, %rd62;
	add.s64 	%rd69, %rd68, %rd61;
	shl.b64 	%rd70, %rd69, 2;
	add.s64 	%rd71, %rd1, %rd70;
	ld.global.nc.f32 	%f486, [%rd71+-32];
$L__BB0_13:
	st.shared.f32 	[%r6+20], %f486;
	@%p7 bra 	$L__BB0_17;
	mov.f32 	%f487, 0f00000000;
	@%p8 bra 	$L__BB0_16;
	mul.lo.s32 	%r86, %r101, 784;
	cvt.u64.u32 	%rd72, %r86;
	cvt.u64.u32 	%rd76, %r4;
	add.s64 	%rd77, %rd76, %rd75;
	add.s64 	%rd78, %rd77, %rd74;
	add.s64 	%rd79, %rd78, %rd73;
	add.s64 	%rd80, %rd79, %rd72;
	shl.b64 	%rd81, %rd80, 2;
	add.s64 	%rd82, %rd1, %rd81;
	ld.global.nc.f32 	%f487, [%rd82+-32];
$L__BB0_16:
	st.shared.f32 	[%r6+24], %f487;
$L__BB0_17:
	@%p9 bra 	$L__BB0_21;
	mov.f32 	%f488, 0f00000000;
	@%p10 bra 	$L__BB0_20;
	mul.lo.s32 	%r87, %r101, 784;
	cvt.u64.u32 	%rd83, %r87;
	add.s64 	%rd91, %rd90, %rd83;
	shl.b64 	%rd92, %rd91, 2;
	add.s64 	%rd93, %rd1, %rd92;
	ld.global.nc.f32 	%f488, [%rd93+-32];
$L__BB0_20:
	st.shared.f32 	[%r6+28], %f488;
$L__BB0_21:
	ld.param.u64 	%rd99, [default_function_kernel0_param_1];
	setp.gt.u32 	%p73, %r18, 7;
	mul.lo.s32 	%r88, %r3, 288;
	mad.lo.s32 	%r89, %r16, 2304, %r88;
	mad.lo.s32 	%r90, %r1, 21, %r89;
	mad.lo.s32 	%r91, %r101, 144, %r90;
	cvta.to.global.u64 	%rd94, %rd99;
	mul.wide.u32 	%rd95, %r91, 4;
	add.s64 	%rd2, %rd94, %rd95;
	ld.global.nc.f32 	%f28, [%rd2];
	st.shared.f32 	[%r17], %f28;
	ld.global.nc.f32 	%f29, [%rd2+4];
	st.shared.f32 	[%r17+4], %f29;
	ld.global.nc.f32 	%f30, [%rd2+8];
	st.shared.f32 	[%r17+8], %f30;
	ld.global.nc.f32 	%f31, [%rd2+12];
	st.shared.f32 	[%r17+12], %f31;
	ld.global.nc.f32 	%f32, [%rd2+16];
	st.shared.f32 	[%r17+16], %f32;
	ld.global.nc.f32 	%f33, [%rd2+20];
	st.shared.f32 	[%r17+20], %f33;
	ld.global.nc.f32 	%f34, [%rd2+24];
	st.shared.f32 	[%r17+24], %f34;
	ld.global.nc.f32 	%f35, [%rd2+28];
	st.shared.f32 	[%r17+28], %f35;
	ld.global.nc.f32 	%f36, [%rd2+32];
	st.shared.f32 	[%r17+32], %f36;
	ld.global.nc.f32 	%f37, [%rd2+36];
	st.shared.f32 	[%r17+36], %f37;
	ld.global.nc.f32 	%f38, [%rd2+40];
	st.shared.f32 	[%r17+40], %f38;
	ld.global.nc.f32 	%f39, [%rd2+44];
	st.shared.f32 	[%r17+44], %f39;
	ld.global.nc.f32 	%f40, [%rd2+48];
	st.shared.f32 	[%r17+48], %f40;
	ld.global.nc.f32 	%f41, [%rd2+52];
	st.shared.f32 	[%r17+52], %f41;
	ld.global.nc.f32 	%f42, [%rd2+56];
	st.shared.f32 	[%r17+56], %f42;
	ld.global.nc.f32 	%f43, [%rd2+60];
	st.shared.f32 	[%r17+60], %f43;
	ld.global.nc.f32 	%f44, [%rd2+64];
	st.shared.f32 	[%r17+64], %f44;
	ld.global.nc.f32 	%f45, [%rd2+68];
	st.shared.f32 	[%r17+68], %f45;
	@%p73 bra 	$L__BB0_28;
	@%p11 bra 	$L__BB0_24;
	ld.global.nc.f32 	%f46, [%rd2+72];
	st.shared.f32 	[%r17+72], %f46;
$L__BB0_24:
	@%p12 bra 	$L__BB0_26;
	ld.global.nc.f32 	%f47, [%rd2+76];
	st.shared.f32 	[%r17+76], %f47;
$L__BB0_26:
	@%p13 bra 	$L__BB0_28;
	ld.global.nc.f32 	%f48, [%rd2+80];
	st.shared.f32 	[%r17+80], %f48;
$L__BB0_28:
	bar.sync 	0;
	shl.b32 	%r93, %r1, 2;
	mov.u32 	%r94, _ZZ24default_function_kernel0E15pad_temp_shared;
	add.s32 	%r95, %r94, %r93;
	ld.shared.f32 	%f49, [%r95];
	ld.shared.f32 	%f50, [%r95+36];
	ld.shared.f32 	%f51, [%r95+72];
	ld.shared.f32 	%f52, [%r95+108];
	ld.shared.f32 	%f53, [%r95+144];
	ld.shared.f32 	%f54, [%r95+180];
	mov.u32 	%r96, _ZZ24default_function_kernel0E13kernel_shared;
	mad.lo.s32 	%r97, %r3, 576, %r96;
	ld.shared.f32 	%f55, [%r97];
	ld.shared.f32 	%f56, [%r97+12];
	ld.shared.f32 	%f57, [%r97+24];
	ld.shared.f32 	%f58, [%r97+36];
	ld.shared.f32 	%f59, [%r97+48];
	ld.shared.f32 	%f60, [%r97+60];
	fma.rn.f32 	%f61, %f49, %f55, %f480;
	fma.rn.f32 	%f62, %f50, %f56, %f61;
	fma.rn.f32 	%f63, %f51, %f57, %f62;
	fma.rn.f32 	%f64, %f52, %f58, %f63;
	fma.rn.f32 	%f65, %f53, %f59, %f64;
	fma.rn.f32 	%f66, %f54, %f60, %f65;
	ld.shared.f32 	%f67, [%r95+4];
	ld.shared.f32 	%f68, [%r95+40];
	ld.shared.f32 	%f69, [%r95+76];
	ld.shared.f32 	%f70, [%r95+112];
	ld.shared.f32 	%f71, [%r95+148];
	ld.shared.f32 	%f72, [%r95+184];
	ld.shared.f32 	%f73, [%r97+4];
	ld.shared.f32 	%f74, [%r97+16];
	ld.shared.f32 	%f75, [%r97+28];
	ld.shared.f32 	%f76, [%r97+40];
	ld.shared.f32 	%f77, [%r97+52];
	ld.shared.f32 	%f78, [%r97+64];
	fma.rn.f32 	%f79, %f67, %f73, %f66;
	fma.rn.f32 	%f80, %f68, %f74, %f79;
	fma.rn.f32 	%f81, %f69, %f75, %f80;
	fma.rn.f32 	%f82, %f70, %f76, %f81;
	fma.rn.f32 	%f83, %f71, %f77, %f82;
	fma.rn.f32 	%f84, %f72, %f78, %f83;
	ld.shared.f32 	%f85, [%r95+8];
	ld.shared.f32 	%f86, [%r95+44];
	ld.shared.f32 	%f87, [%r95+80];
	ld.shared.f32 	%f88, [%r95+116];
	ld.shared.f32 	%f89, [%r95+152];
	ld.shared.f32 	%f90, [%r95+188];
	ld.shared.f32 	%f91, [%r97+8];
	ld.shared.f32 	%f92, [%r97+20];
	ld.shared.f32 	%f93, [%r97+32];
	ld.shared.f32 	%f94, [%r97+44];
	ld.shared.f32 	%f95, [%r97+56];
	ld.shared.f32 	%f96, [%r97+68];
	fma.rn.f32 	%f97, %f85, %f91, %f84;
	fma.rn.f32 	%f98, %f86, %f92, %f97;
	fma.rn.f32 	%f99, %f87, %f93, %f98;
	fma.rn.f32 	%f100, %f88, %f94, %f99;
	fma.rn.f32 	%f101, %f89, %f95, %f100;
	fma.rn.f32 	%f102, %f90, %f96, %f101;
	ld.shared.f32 	%f103, [%r95+216];
	ld.shared.f32 	%f104, [%r95+252];
	ld.shared.f32 	%f105, [%r95+288];
	ld.shared.f32 	%f106, [%r95+324];
	ld.shared.f32 	%f107, [%r95+360];
	ld.shared.f32 	%f108, [%r95+396];
	ld.shared.f32 	%f109, [%r97+72];
	ld.shared.f32 	%f110, [%r97+84];
	ld.shared.f32 	%f111, [%r97+96];
	ld.shared.f32 	%f112, [%r97+108];
	ld.shared.f32 	%f113, [%r97+120];
	ld.shared.f32 	%f114, [%r97+132];
	fma.rn.f32 	%f115, %f103, %f109, %f102;
	fma.rn.f32 	%f116, %f104, %f110, %f115;
	fma.rn.f32 	%f117, %f105, %f111, %f116;
	fma.rn.f32 	%f118, %f106, %f112, %f117;
	fma.rn.f32 	%f119, %f107, %f113, %f118;
	fma.rn.f32 	%f120, %f108, %f114, %f119;
	ld.shared.f32 	%f121, [%r95+220];
	ld.shared.f32 	%f122, [%r95+256];
	ld.shared.f32 	%f123, [%r95+292];
	ld.shared.f32 	%f124, [%r95+328];
	ld.shared.f32 	%f125, [%r95+364];
	ld.shared.f32 	%f126, [%r95+400];
	ld.shared.f32 	%f127, [%r97+76];
	ld.shared.f32 	%f128, [%r97+88];
	ld.shared.f32 	%f129, [%r97+100];
	ld.shared.f32 	%f130, [%r97+112];
	ld.shared.f32 	%f131, [%r97+124];
	ld.shared.f32 	%f132, [%r97+136];
	fma.rn.f32 	%f133, %f121, %f127, %f120;
	fma.rn.f32 	%f134, %f122, %f128, %f133;
	fma.rn.f32 	%f135, %f123, %f129, %f134;
	fma.rn.f32 	%f136, %f124, %f130, %f135;
	fma.rn.f32 	%f137, %f125, %f131, %f136;
	fma.rn.f32 	%f138, %f126, %f132, %f137;
	ld.shared.f32 	%f139, [%r95+224];
	ld.shared.f32 	%f140, [%r95+260];
	ld.shared.f32 	%f141, [%r95+296];
	ld.shared.f32 	%f142, [%r95+332];
	ld.shared.f32 	%f143, [%r95+368];
	ld.shared.f32 	%f144, [%r95+404];
	ld.shared.f32 	%f145, [%r97+80];
	ld.shared.f32 	%f146, [%r97+92];
	ld.shared.f32 	%f147, [%r97+104];
	ld.shared.f32 	%f148, [%r97+116];
	ld.shared.f32 	%f149, [%r97+128];
	ld.shared.f32 	%f150, [%r97+140];
	fma.rn.f32 	%f151, %f139, %f145, %f138;
	fma.rn.f32 	%f152, %f140, %f146, %f151;
	fma.rn.f32 	%f153, %f141, %f147, %f152;
	fma.rn.f32 	%f154, %f142, %f148, %f153;
	fma.rn.f32 	%f155, %f143, %f149, %f154;
	fma.rn.f32 	%f156, %f144, %f150, %f155;
	ld.shared.f32 	%f157, [%r95+432];
	ld.shared.f32 	%f158, [%r95+468];
	ld.shared.f32 	%f159, [%r95+504];
	ld.shared.f32 	%f160, [%r95+540];
	ld.shared.f32 	%f161, [%r95+576];
	ld.shared.f32 	%f162, [%r95+612];
	ld.shared.f32 	%f163, [%r97+144];
	ld.shared.f32 	%f164, [%r97+156];
	ld.shared.f32 	%f165, [%r97+168];
	ld.shared.f32 	%f166, [%r97+180];
	ld.shared.f32 	%f167, [%r97+192];
	ld.shared.f32 	%f168, [%r97+204];
	fma.rn.f32 	%f169, %f157, %f163, %f156;
	fma.rn.f32 	%f170, %f158, %f164, %f169;
	fma.rn.f32 	%f171, %f159, %f165, %f170;
	fma.rn.f32 	%f172, %f160, %f166, %f171;
	fma.rn.f32 	%f173, %f161, %f167, %f172;
	fma.rn.f32 	%f174, %f162, %f168, %f173;
	ld.shared.f32 	%f175, [%r95+436];
	ld.shared.f32 	%f176, [%r95+472];
	ld.shared.f32 	%f177, [%r95+508];
	ld.shared.f32 	%f178, [%r95+544];
	ld.shared.f32 	%f179, [%r95+580];
	ld.shared.f32 	%f180, [%r95+616];
	ld.shared.f32 	%f181, [%r97+148];
	ld.shared.f32 	%f182, [%r97+160];
	ld.shared.f32 	%f183, [%r97+172];
	ld.shared.f32 	%f184, [%r97+184];
	ld.shared.f32 	%f185, [%r97+196];
	ld.shared.f32 	%f186, [%r97+208];
	fma.rn.f32 	%f187, %f175, %f181, %f174;
	fma.rn.f32 	%f188, %f176, %f182, %f187;
	fma.rn.f32 	%f189, %f177, %f183, %f188;
	fma.rn.f32 	%f190, %f178, %f184, %f189;
	fma.rn.f32 	%f191, %f179, %f185, %f190;
	fma.rn.f32 	%f192, %f180, %f186, %f191;
	ld.shared.f32 	%f193, [%r95+440];
	ld.shared.f32 	%f194, [%r95+476];
	ld.shared.f32 	%f195, [%r95+512];
	ld.shared.f32 	%f196, [%r95+548];
	ld.shared.f32 	%f197, [%r95+584];
	ld.shared.f32 	%f198, [%r95+620];
	ld.shared.f32 	%f199, [%r97+152];
	ld.shared.f32 	%f200, [%r97+164];
	ld.shared.f32 	%f201, [%r97+176];
	ld.shared.f32 	%f202, [%r97+188];
	ld.shared.f32 	%f203, [%r97+200];
	ld.shared.f32 	%f204, [%r97+212];
	fma.rn.f32 	%f205, %f193, %f199, %f192;
	fma.rn.f32 	%f206, %f194, %f200, %f205;
	fma.rn.f32 	%f207, %f195, %f201, %f206;
	fma.rn.f32 	%f208, %f196, %f202, %f207;
	fma.rn.f32 	%f209, %f197, %f203, %f208;
	fma.rn.f32 	%f210, %f198, %f204, %f209;
	ld.shared.f32 	%f211, [%r95+648];
	ld.shared.f32 	%f212, [%r95+684];
	ld.shared.f32 	%f213, [%r95+720];
	ld.shared.f32 	%f214, [%r95+756];
	ld.shared.f32 	%f215, [%r95+792];
	ld.shared.f32 	%f216, [%r95+828];
	ld.shared.f32 	%f217, [%r97+216];
	ld.shared.f32 	%f218, [%r97+228];
	ld.shared.f32 	%f219, [%r97+240];
	ld.shared.f32 	%f220, [%r97+252];
	ld.shared.f32 	%f221, [%r97+264];
	ld.shared.f32 	%f222, [%r97+276];
	fma.rn.f32 	%f223, %f211, %f217, %f210;
	fma.rn.f32 	%f224, %f212, %f218, %f223;
	fma.rn.f32 	%f225, %f213, %f219, %f224;
	fma.rn.f32 	%f226, %f214, %f220, %f225;
	fma.rn.f32 	%f227, %f215, %f221, %f226;
	fma.rn.f32 	%f228, %f216, %f222, %f227;
	ld.shared.f32 	%f229, [%r95+652];
	ld.shared.f32 	%f230, [%r95+688];
	ld.shared.f32 	%f231, [%r95+724];
	ld.shared.f32 	%f232, [%r95+760];
	ld.shared.f32 	%f233, [%r95+796];
	ld.shared.f32 	%f234, [%r95+832];
	ld.shared.f32 	%f235, [%r97+220];
	ld.shared.f32 	%f236, [%r97+232];
	ld.shared.f32 	%f237, [%r97+244];
	ld.shared.f32 	%f238, [%r97+256];
	ld.shared.f32 	%f239, [%r97+268];
	ld.shared.f32 	%f240, [%r97+280];
	fma.rn.f32 	%f241, %f229, %f235, %f228;
	fma.rn.f32 	%f242, %f230, %f236, %f241;
	fma.rn.f32 	%f243, %f231, %f237, %f242;
	fma.rn.f32 	%f244, %f232, %f238, %f243;
	fma.rn.f32 	%f245, %f233, %f239, %f244;
	fma.rn.f32 	%f246, %f234, %f240, %f245;
	ld.shared.f32 	%f247, [%r95+656];
	ld.shared.f32 	%f248, [%r95+692];
	ld.shared.f32 	%f249, [%r95+728];
	ld.shared.f32 	%f250, [%r95+764];
	ld.shared.f32 	%f251, [%r95+800];
	ld.shared.f32 	%f252, [%r95+836];
	ld.shared.f32 	%f253, [%r97+224];
	ld.shared.f32 	%f254, [%r97+236];
	ld.shared.f32 	%f255, [%r97+248];
	ld.shared.f32 	%f256, [%r97+260];
	ld.shared.f32 	%f257, [%r97+272];
	ld.shared.f32 	%f258, [%r97+284];
	fma.rn.f32 	%f259, %f247, %f253, %f246;
	fma.rn.f32 	%f260, %f248, %f254, %f259;
	fma.rn.f32 	%f261, %f249, %f255, %f260;
	fma.rn.f32 	%f262, %f250, %f256, %f261;
	fma.rn.f32 	%f263, %f251, %f257, %f262;
	fma.rn.f32 	%f264, %f252, %f258, %f263;
	ld.shared.f32 	%f265, [%r95+864];
	ld.shared.f32 	%f266, [%r95+900];
	ld.shared.f32 	%f267, [%r95+936];
	ld.shared.f32 	%f268, [%r95+972];
	ld.shared.f32 	%f269, [%r95+1008];
	ld.shared.f32 	%f270, [%r95+1044];
	ld.shared.f32 	%f271, [%r97+288];
	ld.shared.f32 	%f272, [%r97+300];
	ld.shared.f32 	%f273, [%r97+312];
	ld.shared.f32 	%f274, [%r97+324];
	ld.shared.f32 	%f275, [%r97+336];
	ld.shared.f32 	%f276, [%r97+348];
	fma.rn.f32 	%f277, %f265, %f271, %f264;
	fma.rn.f32 	%f278, %f266, %f272, %f277;
	fma.rn.f32 	%f279, %f267, %f273, %f278;
	fma.rn.f32 	%f280, %f268, %f274, %f279;
	fma.rn.f32 	%f281, %f269, %f275, %f280;
	fma.rn.f32 	%f282, %f270, %f276, %f281;
	ld.shared.f32 	%f283, [%r95+868];
	ld.shared.f32 	%f284, [%r95+904];
	ld.shared.f32 	%f285, [%r95+940];
	ld.shared.f32 	%f286, [%r95+976];
	ld.shared.f32 	%f287, [%r95+1012];
	ld.shared.f32 	%f288, [%r95+1048];
	ld.shared.f32 	%f289, [%r97+292];
	ld.shared.f32 	%f290, [%r97+304];
	ld.shared.f32 	%f291, [%r97+316];
	ld.shared.f32 	%f292, [%r97+328];
	ld.shared.f32 	%f293, [%r97+340];
	ld.shared.f32 	%f294, [%r97+352];
	fma.rn.f32 	%f295, %f283, %f289, %f282;
	fma.rn.f32 	%f296, %f284, %f290, %f295;
	fma.rn.f32 	%f297, %f285, %f291, %f296;
	fma.rn.f32 	%f298, %f286, %f292, %f297;
	fma.rn.f32 	%f299, %f287, %f293, %f298;
	fma.rn.f32 	%f300, %f288, %f294, %f299;
	ld.shared.f32 	%f301, [%r95+872];
	ld.shared.f32 	%f302, [%r95+908];
	ld.shared.f32 	%f303, [%r95+944];
	ld.shared.f32 	%f304, [%r95+980];
	ld.shared.f32 	%f305, [%r95+1016];
	ld.shared.f32 	%f306, [%r95+1052];
	ld.shared.f32 	%f307, [%r97+296];
	ld.shared.f32 	%f308, [%r97+308];
	ld.shared.f32 	%f309, [%r97+320];
	ld.shared.f32 	%f310, [%r97+332];
	ld.shared.f32 	%f311, [%r97+344];
	ld.shared.f32 	%f312, [%r97+356];
	fma.rn.f32 	%f313, %f301, %f307, %f300;
	fma.rn.f32 	%f314, %f302, %f308, %f313;
	fma.rn.f32 	%f315, %f303, %f309, %f314;
	fma.rn.f32 	%f316, %f304, %f310, %f315;
	fma.rn.f32 	%f317, %f305, %f311, %f316;
	fma.rn.f32 	%f318, %f306, %f312, %f317;
	ld.shared.f32 	%f319, [%r95+1080];
	ld.shared.f32 	%f320, [%r95+1116];
	ld.shared.f32 	%f321, [%r95+1152];
	ld.shared.f32 	%f322, [%r95+1188];
	ld.shared.f32 	%f323, [%r95+1224];
	ld.shared.f32 	%f324, [%r95+1260];
	ld.shared.f32 	%f325, [%r97+360];
	ld.shared.f32 	%f326, [%r97+372];
	ld.shared.f32 	%f327, [%r97+384];
	ld.shared.f32 	%f328, [%r97+396];
	ld.shared.f32 	%f329, [%r97+408];
	ld.shared.f32 	%f330, [%r97+420];
	fma.rn.f32 	%f331, %f319, %f325, %f318;
	fma.rn.f32 	%f332, %f320, %f326, %f331;
	fma.rn.f32 	%f333, %f321, %f327, %f332;
	fma.rn.f32 	%f334, %f322, %f328, %f333;
	fma.rn.f32 	%f335, %f323, %f329, %f334;
	fma.rn.f32 	%f336, %f324, %f330, %f335;
	ld.shared.f32 	%f337, [%r95+1084];
	ld.shared.f32 	%f338, [%r95+1120];
	ld.shared.f32 	%f339, [%r95+1156];
	ld.shared.f32 	%f340, [%r95+1192];
	ld.shared.f32 	%f341, [%r95+1228];
	ld.shared.f32 	%f342, [%r95+1264];
	ld.shared.f32 	%f343, [%r97+364];
	ld.shared.f32 	%f344, [%r97+376];
	ld.shared.f32 	%f345, [%r97+388];
	ld.shared.f32 	%f346, [%r97+400];
	ld.shared.f32 	%f347, [%r97+412];
	ld.shared.f32 	%f348, [%r97+424];
	fma.rn.f32 	%f349, %f337, %f343, %f336;
	fma.rn.f32 	%f350, %f338, %f344, %f349;
	fma.rn.f32 	%f351, %f339, %f345, %f350;
	fma.rn.f32 	%f352, %f340, %f346, %f351;
	fma.rn.f32 	%f353, %f341, %f347, %f352;
	fma.rn.f32 	%f354, %f342, %f348, %f353;
	ld.shared.f32 	%f355, [%r95+1088];
	ld.shared.f32 	%f356, [%r95+1124];
	ld.shared.f32 	%f357, [%r95+1160];
	ld.shared.f32 	%f358, [%r95+1196];
	ld.shared.f32 	%f359, [%r95+1232];
	ld.shared.f32 	%f360, [%r95+1268];
	ld.shared.f32 	%f361, [%r97+368];
	ld.shared.f32 	%f362, [%r97+380];
	ld.shared.f32 	%f363, [%r97+392];
	ld.shared.f32 	%f364, [%r97+404];
	ld.shared.f32 	%f365, [%r97+416];
	ld.shared.f32 	%f366, [%r97+428];
	fma.rn.f32 	%f367, %f355, %f361, %f354;
	fma.rn.f32 	%f368, %f356, %f362, %f367;
	fma.rn.f32 	%f369, %f357, %f363, %f368;
	fma.rn.f32 	%f370, %f358, %f364, %f369;
	fma.rn.f32 	%f371, %f359, %f365, %f370;
	fma.rn.f32 	%f372, %f360, %f366, %f371;
	ld.shared.f32 	%f373, [%r95+1296];
	ld.shared.f32 	%f374, [%r95+1332];
	ld.shared.f32 	%f375, [%r95+1368];
	ld.shared.f32 	%f376, [%r95+1404];
	ld.shared.f32 	%f377, [%r95+1440];
	ld.shared.f32 	%f378, [%r95+1476];
	ld.shared.f32 	%f379, [%r97+432];
	ld.shared.f32 	%f380, [%r97+444];
	ld.shared.f32 	%f381, [%r97+456];
	ld.shared.f32 	%f382, [%r97+468];
	ld.shared.f32 	%f383, [%r97+480];
	ld.shared.f32 	%f384, [%r97+492];
	fma.rn.f32 	%f385, %f373, %f379, %f372;
	fma.rn.f32 	%f386, %f374, %f380, %f385;
	fma.rn.f32 	%f387, %f375, %f381, %f386;
	fma.rn.f32 	%f388, %f376, %f382, %f387;
	fma.rn.f32 	%f389, %f377, %f383, %f388;
	fma.rn.f32 	%f390, %f378, %f384, %f389;
	ld.shared.f32 	%f391, [%r95+1300];
	ld.shared.f32 	%f392, [%r95+1336];
	ld.shared.f32 	%f393, [%r95+1372];
	ld.shared.f32 	%f394, [%r95+1408];
	ld.shared.f32 	%f395, [%r95+1444];
	ld.shared.f32 	%f396, [%r95+1480];
	ld.shared.f32 	%f397, [%r97+436];
	ld.shared.f32 	%f398, [%r97+448];
	ld.shared.f32 	%f399, [%r97+460];
	ld.shared.f32 	%f400, [%r97+472];
	ld.shared.f32 	%f401, [%r97+484];
	ld.shared.f32 	%f402, [%r97+496];
	fma.rn.f32 	%f403, %f391, %f397, %f390;
	fma.rn.f32 	%f404, %f392, %f398, %f403;
	fma.rn.f32 	%f405, %f393, %f399, %f404;
	fma.rn.f32 	%f406, %f394, %f400, %f405;
	fma.rn.f32 	%f407, %f395, %f401, %f406;
	fma.rn.f32 	%f408, %f396, %f402, %f407;
	ld.shared.f32 	%f409, [%r95+1304];
	ld.shared.f32 	%f410, [%r95+1340];
	ld.shared.f32 	%f411, [%r95+1376];
	ld.shared.f32 	%f412, [%r95+1412];
	ld.shared.f32 	%f413, [%r95+1448];
	ld.shared.f32 	%f414, [%r95+1484];
	ld.shared.f32 	%f415, [%r97+440];
	ld.shared.f32 	%f416, [%r97+452];
	ld.shared.f32 	%f417, [%r97+464];
	ld.shared.f32 	%f418, [%r97+476];
	ld.shared.f32 	%f419, [%r97+488];
	ld.shared.f32 	%f420, [%r97+500];
	fma.rn.f32 	%f421, %f409, %f415, %f408;
	fma.rn.f32 	%f422, %f410, %f416, %f421;
	fma.rn.f32 	%f423, %f411, %f417, %f422;
	fma.rn.f32 	%f424, %f412, %f418, %f423;
	fma.rn.f32 	%f425, %f413, %f419, %f424;
	fma.rn.f32 	%f426, %f414, %f420, %f425;
	ld.shared.f32 	%f427, [%r95+1512];
	ld.shared.f32 	%f428, [%r95+1548];
	ld.shared.f32 	%f429, [%r95+1584];
	ld.shared.f32 	%f430, [%r95+1620];
	ld.shared.f32 	%f431, [%r95+1656];
	ld.shared.f32 	%f432, [%r95+1692];
	ld.shared.f32 	%f433, [%r97+504];
	ld.shared.f32 	%f434, [%r97+516];
	ld.shared.f32 	%f435, [%r97+528];
	ld.shared.f32 	%f436, [%r97+540];
	ld.shared.f32 	%f437, [%r97+552];
	ld.shared.f32 	%f438, [%r97+564];
	fma.rn.f32 	%f439, %f427, %f433, %f426;
	fma.rn.f32 	%f440, %f428, %f434, %f439;
	fma.rn.f32 	%f441, %f429, %f435, %f440;
	fma.rn.f32 	%f442, %f430, %f436, %f441;
	fma.rn.f32 	%f443, %f431, %f437, %f442;
	fma.rn.f32 	%f444, %f432, %f438, %f443;
	ld.shared.f32 	%f445, [%r95+1516];
	ld.shared.f32 	%f446, [%r95+1552];
	ld.shared.f32 	%f447, [%r95+1588];
	ld.shared.f32 	%f448, [%r95+1624];
	ld.shared.f32 	%f449, [%r95+1660];
	ld.shared.f32 	%f450, [%r95+1696];
	ld.shared.f32 	%f451, [%r97+508];
	ld.shared.f32 	%f452, [%r97+520];
	ld.shared.f32 	%f453, [%r97+532];
	ld.shared.f32 	%f454, [%r97+544];
	ld.shared.f32 	%f455, [%r97+556];
	ld.shared.f32 	%f456, [%r97+568];
	fma.rn.f32 	%f457, %f445, %f451, %f444;
	fma.rn.f32 	%f458, %f446, %f452, %f457;
	fma.rn.f32 	%f459, %f447, %f453, %f458;
	fma.rn.f32 	%f460, %f448, %f454, %f459;
	fma.rn.f32 	%f461, %f449, %f455, %f460;
	fma.rn.f32 	%f462, %f450, %f456, %f461;
	ld.shared.f32 	%f463, [%r95+1520];
	ld.shared.f32 	%f464, [%r95+1556];
	ld.shared.f32 	%f465, [%r95+1592];
	ld.shared.f32 	%f466, [%r95+1628];
	ld.shared.f32 	%f467, [%r95+1664];
	ld.shared.f32 	%f468, [%r95+1700];
	ld.shared.f32 	%f469, [%r97+512];
	ld.shared.f32 	%f470, [%r97+524];
	ld.shared.f32 	%f471, [%r97+536];
	ld.shared.f32 	%f472, [%r97+548];
	ld.shared.f32 	%f473, [%r97+560];
	ld.shared.f32 	%f474, [%r97+572];
	fma.rn.f32 	%f475, %f463, %f469, %f462;
	fma.rn.f32 	%f476, %f464, %f470, %f475;
	fma.rn.f32 	%f477, %f465, %f471, %f476;
	fma.rn.f32 	%f478, %f466, %f472, %f477;
	fma.rn.f32 	%f479, %f467, %f473, %f478;
	fma.rn.f32 	%f480, %f468, %f474, %f479;
	mov.b32 	%r101, 1;
	mov.pred 	%p75, 0;
	@%p14 bra 	$L__BB0_1;
	ld.param.u64 	%rd100, [default_function_kernel0_param_2];
	cvta.to.global.u64 	%rd96, %rd100;
	mad.lo.s32 	%r98, %r3, 49, %r1;
	mad.lo.s32 	%r99, %r16, 392, %r98;
	mad.lo.s32 	%r100, %r2, 7, %r99;
	mul.wide.u32 	%rd97, %r100, 4;
	add.s64 	%rd98, %rd96, %rd97;
	st.global.f32 	[%rd98], %f480;
	ret;

}


// ===== COMPILED SASS (sm_100) =====

	.target	sm_100

	.elftype	@"ET_EXEC"


//--------------------- .note.nv.tkinfo           --------------------------
	.section	.note.nv.tkinfo,"",@"SHT_NOTE"
	.sectionflags	@"SHF_NOTE_NV_TKINFO"
	.tkinfo
        /*0018*/ 	.word	0x00000002
        /*0030*/ 	.string	""
        /*0030*/ 	.string	"ptxas"
        /*0030*/ 	.string	"Cuda compilation tools, release 13.0, V13.0.88"
        /*0030*/ 	.string	"Build cuda_13.0.r13.0/compiler.36424714_0"
        /*0030*/ 	.string	"-arch sm_100 -m 64 "



//--------------------- .note.nv.cuinfo           --------------------------
	.section	.note.nv.cuinfo,"",@"SHT_NOTE"
	.sectionflags	@"SHF_NOTE_NV_CUINFO"
        /*0018*/ 	.short	0x0002
        /*001a*/ 	.short	0x0064
        /*001c*/ 	.short	0x0082
	.zero		2


//--------------------- .nv.info                  --------------------------
	.section	.nv.info,"",@"SHT_CUDA_INFO"
	.align	4


	//----- nvinfo : EIATTR_REGCOUNT
	.align		4
        /*0000*/ 	.byte	0x04, 0x2f
        /*0002*/ 	.short	(.L_1 - .L_0)
	.align		4
.L_0:
        /*0004*/ 	.word	index@(default_function_kernel0)
        /*0008*/ 	.word	0x00000038


	//----- nvinfo : EIATTR_FRAME_SIZE
	.align		4
.L_1:
        /*000c*/ 	.byte	0x04, 0x11
        /*000e*/ 	.short	(.L_3 - .L_2)
	.align		4
.L_2:
        /*0010*/ 	.word	index@(default_function_kernel0)
        /*0014*/ 	.word	0x00000000


	//----- nvinfo : EIATTR_MIN_STACK_SIZE
	.align		4
.L_3:
        /*0018*/ 	.byte	0x04, 0x12
        /*001a*/ 	.short	(.L_5 - .L_4)
	.align		4
.L_4:
        /*001c*/ 	.word	index@(default_function_kernel0)
        /*0020*/ 	.word	0x00000000
.L_5:


//--------------------- .nv.compat                --------------------------
	.section	.nv.compat,"",@"SHT_CUDA_COMPAT_INFO"
	.align	4
        /*0000*/ 	.byte	0x02, 0x09, 0x00, 0x00, 0x02, 0x02, 0x01, 0x00, 0x02, 0x05, 0x05, 0x00, 0x03, 0x07, 0x01, 0x01
        /*0010*/ 	.byte	0x02, 0x03, 0x00, 0x00, 0x02, 0x06, 0x01, 0x00, 0x04, 0x0b, 0x08, 0x00, 0x09, 0x00, 0x00, 0x00
        /*0020*/ 	.byte	0x00, 0x00, 0x00, 0x00


//--------------------- .nv.info.default_function_kernel0 --------------------------
	.section	.nv.info.default_function_kernel0,"",@"SHT_CUDA_INFO"
	.sectionflags	@""
	.align	4


	//----- nvinfo : EIATTR_CUDA_API_VERSION
	.align		4
        /*0000*/ 	.byte	0x04, 0x37
        /*0002*/ 	.short	(.L_7 - .L_6)
.L_6:
        /*0004*/ 	.word	0x00000082


	//----- nvinfo : EIATTR_KPARAM_INFO
	.align		4
.L_7:
        /*0008*/ 	.byte	0x04, 0x17
        /*000a*/ 	.short	(.L_9 - .L_8)
.L_8:
        /*000c*/ 	.word	0x00000000
        /*0010*/ 	.short	0x0002
        /*0012*/ 	.short	0x0010
        /*0014*/ 	.byte	0x00, 0xf5, 0x21, 0x00


	//----- nvinfo : EIATTR_KPARAM_INFO
	.align		4
.L_9:
        /*0018*/ 	.byte	0x04, 0x17
        /*001a*/ 	.short	(.L_11 - .L_10)
.L_10:
        /*001c*/ 	.word	0x00000000
        /*0020*/ 	.short	0x0001
        /*0022*/ 	.short	0x0008
        /*0024*/ 	.byte	0x00, 0xf5, 0x21, 0x00


	//----- nvinfo : EIATTR_KPARAM_INFO
	.align		4
.L_11:
        /*0028*/ 	.byte	0x04, 0x17
        /*002a*/ 	.short	(.L_13 - .L_12)
.L_12:
        /*002c*/ 	.word	0x00000000
        /*0030*/ 	.short	0x0000
        /*0032*/ 	.short	0x0000
        /*0034*/ 	.byte	0x00, 0xf5, 0x21, 0x00


	//----- nvinfo : EIATTR_SPARSE_MMA_MASK
	.align		4
.L_13:
        /*0038*/ 	.byte	0x03, 0x50
        /*003a*/ 	.short	0x0000


	//----- nvinfo : EIATTR_MAXREG_COUNT
	.align		4
        /*003c*/ 	.byte	0x03, 0x1b
        /*003e*/ 	.short	0x00ff


	//----- nvinfo : EIATTR_NUM_BARRIERS
	.align		4
        /*0040*/ 	.byte	0x02, 0x4c
        /*0042*/ 	.byte	0x01
	.zero		1


	//----- nvinfo : EIATTR_MERCURY_ISA_VERSION
	.align		4
        /*0044*/ 	.byte	0x03, 0x5f
        /*0046*/ 	.short	0x0101


	//----- nvinfo : EIATTR_VRC_CTA_INIT_COUNT
	.align		4
        /*0048*/ 	.byte	0x02, 0x4a
	.zero		1
	.zero		1


	//----- nvinfo : EIATTR_EXIT_INSTR_OFFSETS
	.align		4
        /*004c*/ 	.byte	0x04, 0x1c
        /*004e*/ 	.short	(.L_15 - .L_14)


	//   ....[0]....
.L_14:
        /*0050*/ 	.word	0x000038d0


	//----- nvinfo : EIATTR_CRS_STACK_SIZE
	.align		4
.L_15:
        /*0054*/ 	.byte	0x04, 0x1e
        /*0056*/ 	.short	(.L_17 - .L_16)
.L_16:
        /*0058*/ 	.word	0x00000000


	//----- nvinfo : EIATTR_CBANK_PARAM_SIZE
	.align		4
.L_17:
        /*005c*/ 	.byte	0x03, 0x19
        /*005e*/ 	.short	0x0018


	//----- nvinfo : EIATTR_PARAM_CBANK
	.align		4
        /*0060*/ 	.byte	0x04, 0x0a
        /*0062*/ 	.short	(.L_19 - .L_18)
	.align		4
.L_18:
        /*0064*/ 	.word	index@(.nv.constant0.default_function_kernel0)
        /*0068*/ 	.short	0x0380
        /*006a*/ 	.short	0x0018


	//----- nvinfo : EIATTR_SW_WAR
	.align		4
.L_19:
        /*006c*/ 	.byte	0x04, 0x36
        /*006e*/ 	.short	(.L_21 - .L_20)
.L_20:
        /*0070*/ 	.word	0x00000008
.L_21:


//--------------------- .nv.callgraph             --------------------------
	.section	.nv.callgraph,"",@"SHT_CUDA_CALLGRAPH"
	.align	4
	.sectionentsize	8
	.align		4
        /*0000*/ 	.word	0x00000000
	.align		4
        /*0004*/ 	.word	0xffffffff
	.align		4
        /*0008*/ 	.word	0x00000000
	.align		4
        /*000c*/ 	.word	0xfffffffe
	.align		4
        /*0010*/ 	.word	0x00000000
	.align		4
        /*0014*/ 	.word	0xfffffffd
	.align		4
        /*0018*/ 	.word	0x00000000
	.align		4
        /*001c*/ 	.word	0xfffffffc


//--------------------- .text.default_function_kernel0 --------------------------
	.section	.text.default_function_kernel0,"ax",@progbits
	.align	128
        .global         default_function_kernel0
        .type           default_function_kernel0,@function
        .size           default_function_kernel0,(.L_x_12 - default_function_kernel0)
        .other          default_function_kernel0,@"STO_CUDA_ENTRY STV_DEFAULT"
default_function_kernel0:
.text.default_function_kernel0:
[----:B------:R-:W-:Y:S01]  /*0000*/  LDC R1, c[0x0][0x37c] ;  /* 0x0000df00ff017b82 */ /* 0x000fe20000000800 */
[----:B------:R-:W0:Y:S01]  /*0010*/  S2R R30, SR_TID.X ;  /* 0x00000000001e7919 */ /* 0x000e220000002100 */
[----:B------:R-:W-:-:S06]  /*0020*/  MOV R2, 0x400 ;  /* 0x0000040000027802 */ /* 0x000fcc0000000f00 */
[----:B------:R-:W1:Y:S01]  /*0030*/  S2UR UR5, SR_CgaCtaId ;  /* 0x00000000000579c3 */ /* 0x000e620000008800 */
[----:B------:R-:W-:Y:S01]  /*0040*/  UMOV UR4, 0x400 ;  /* 0x0000040000047882 */ /* 0x000fe20000000000 */
[----:B------:R-:W2:Y:S01]  /*0050*/  S2R R5, SR_CgaCtaId ;  /* 0x0000000000057919 */ /* 0x000ea20000008800 */
[----:B------:R-:W-:Y:S01]  /*0060*/  IADD3 R12, PT, PT, R2, 0x6c0, RZ ;  /* 0x000006c0020c7810 */ /* 0x000fe20007ffe0ff */
[----:B------:R-:W3:Y:S01]  /*0070*/  LDCU.64 UR6, c[0x0][0x358] ;  /* 0x00006b00ff0677ac */ /* 0x000ee20008000a00 */
[----:B------:R-:W4:Y:S01]  /*0080*/  S2R R9, SR_TID.Z ;  /* 0x0000000000097919 */ /* 0x000f220000002300 */
[----:B------:R-:W0:Y:S01]  /*0090*/  LDCU.64 UR8, c[0x0][0x380] ;  /* 0x00007000ff0877ac */ /* 0x000e220008000a00 */
[----:B------:R-:W5:Y:S01]  /*00a0*/  S2R R29, SR_CTAID.Y ;  /* 0x00000000001d7919 */ /* 0x000f620000002600 */
[----:B------:R-:W-:Y:S01]  /*00b0*/  UPLOP3.LUT UP0, UPT, UPT, UPT, UPT, 0x80, 0x8 ;  /* 0x000000000008789c */ /* 0x000fe20003f0f070 */
[----:B------:R-:W3:Y:S01]  /*00c0*/  S2R R28, SR_CTAID.Z ;  /* 0x00000000001c7919 */ /* 0x000ee20000002700 */
[----:B-1----:R-:W-:Y:S01]  /*00d0*/  ULEA UR4, UR5, UR4, 0x18 ;  /* 0x0000000405047291 */ /* 0x002fe2000f8ec0ff */
[C---:B0-----:R-:W-:Y:S01]  /*00e0*/  IMAD.SHL.U32 R16, R30.reuse, 0x8, RZ ;  /* 0x000000081e107824 */ /* 0x041fe200078e00ff */
[C---:B------:R-:W-:Y:S01]  /*00f0*/  ISETP.GT.U32.AND P0, PT, R30.reuse, 0x5, PT ;  /* 0x000000051e00780c */ /* 0x040fe20003f04070 */
[----:B------:R-:W-:-:S03]  /*0100*/  IMAD.SHL.U32 R0, R30, 0x8, RZ ;  /* 0x000000081e007824 */ /* 0x000fc600078e00ff */
[----:B------:R-:W-:Y:S01]  /*0110*/  LEA R32, R30, UR4, 0x2 ;  /* 0x000000041e207c11 */ /* 0x000fe2000f8e10ff */
[----:B------:R-:W-:Y:S01]  /*0120*/  VIADD R14, R16, 0x7 ;  /* 0x00000007100e7836 */ /* 0x000fe20000000000 */
[C---:B--2---:R-:W-:Y:S01]  /*0130*/  LEA R3, R5.reuse, R2, 0x18 ;  /* 0x0000000205037211 */ /* 0x044fe200078ec0ff */
[----:B------:R-:W-:Y:S01]  /*0140*/  VIADD R17, R0, 0x6 ;  /* 0x0000000600117836 */ /* 0x000fe20000000000 */
[----:B------:R-:W-:Y:S01]  /*0150*/  LEA R12, R5, R12, 0x18 ;  /* 0x0000000c050c7211 */ /* 0x000fe200078ec0ff */
[----:B----4-:R-:W-:Y:S01]  /*0160*/  IMAD R2, R9, 0x36, R16 ;  /* 0x0000003609027824 */ /* 0x010fe200078e0210 */
[----:B------:R-:W-:Y:S01]  /*0170*/  LOP3.LUT R11, R14, 0xffff, RZ, 0xc0, !PT ;  /* 0x0000ffff0e0b7812 */ /* 0x000fe200078ec0ff */
[----:B------:R-:W-:Y:S01]  /*0180*/  IMAD R20, R30, 0x15, RZ ;  /* 0x000000151e147824 */ /* 0x000fe200078e02ff */
[----:B------:R-:W-:Y:S01]  /*0190*/  LOP3.LUT R6, R17, 0xffff, RZ, 0xc0, !PT ;  /* 0x0000ffff11067812 */ /* 0x000fe200078ec0ff */
[----:B------:R-:W-:Y:S01]  /*01a0*/  IMAD R42, R2, 0x4, R3 ;  /* 0x00000004022a7824 */ /* 0x000fe200078e0203 */
[----:B------:R-:W-:Y:S01]  /*01b0*/  IADD3 R15, PT, PT, R16, 0x6, RZ ;  /* 0x00000006100f7810 */ /* 0x000fe20007ffe0ff */
[----:B------:R-:W-:Y:S01]  /*01c0*/  IMAD R10, R11, 0x1c72, RZ ;  /* 0x00001c720b0a7824 */ /* 0x000fe200078e02ff */
[----:B------:R-:W-:Y:S01]  /*01d0*/  ISETP.GT.U32.OR P5, PT, R2, 0x1a9, P0 ;  /* 0x000001a90200780c */ /* 0x000fe200007a4470 */
[----:B------:R-:W-:Y:S01]  /*01e0*/  IMAD R4, R6, 0x1c72, RZ ;  /* 0x00001c7206047824 */ /* 0x000fe200078e02ff */
[----:B------:R-:W-:Y:S01]  /*01f0*/  ISETP.GT.U32.OR P1, PT, R2, 0x1a8, P0 ;  /* 0x000001a80200780c */ /* 0x000fe20000724470 */
[C---:B------:R-:W-:Y:S01]  /*0200*/  IMAD R33, R9.reuse, 0x90, R20 ;  /* 0x0000009009217824 */ /* 0x040fe200078e0214 */
[----:B------:R-:W-:Y:S01]  /*0210*/  SHF.R.U32.HI R10, RZ, 0x10, R10 ;  /* 0x00000010ff0a7819 */ /* 0x000fe2000001160a */
[C---:B------:R-:W-:Y:S01]  /*0220*/  IMAD R31, R9.reuse, 0x240, R12 ;  /* 0x00000240091f7824 */ /* 0x040fe200078e020c */
[----:B------:R-:W-:Y:S01]  /*0230*/  SHF.R.U32.HI R7, RZ, 0x10, R4 ;  /* 0x00000010ff077819 */ /* 0x000fe20000011604 */
[----:B------:R-:W-:Y:S01]  /*0240*/  IMAD R4, R30, 0x7, RZ ;  /* 0x000000071e047824 */ /* 0x000fe200078e02ff */
[----:B------:R-:W-:Y:S01]  /*0250*/  PRMT R5, R10, 0x9910, RZ ;  /* 0x000099100a057816 */ /* 0x000fe200000000ff */
[----:B------:R-:W-:Y:S01]  /*0260*/  IMAD R10, R9, 0x6, R10 ;  /* 0x00000006090a7824 */ /* 0x000fe200078e020a */
[----:B------:R-:W-:Y:S01]  /*0270*/  LOP3.LUT R3, R15, 0xffff, RZ, 0xc0, !PT ;  /* 0x0000ffff0f037812 */ /* 0x000fe200078ec0ff */
[----:B------:R-:W-:Y:S01]  /*0280*/  IMAD R4, R9, 0x30, R4 ;  /* 0x0000003009047824 */ /* 0x000fe200078e0204 */
[----:B------:R-:W-:Y:S01]  /*0290*/  PRMT R7, R7, 0x9910, RZ ;  /* 0x0000991007077816 */ /* 0x000fe200000000ff */
[----:B------:R-:W-:Y:S01]  /*02a0*/  IMAD.MOV.U32 R2, RZ, RZ, R5 ;  /* 0x000000ffff027224 */ /* 0x000fe200078e0005 */
[----:B------:R-:W-:Y:S01]  /*02b0*/  IADD3 R5, PT, PT, R0, 0x7, RZ ;  /* 0x0000000700057810 */ /* 0x000fe20007ffe0ff */
[----:B------:R-:W-:Y:S01]  /*02c0*/  IMAD R19, R3, 0x1c72, RZ ;  /* 0x00001c7203137824 */ /* 0x000fe200078e02ff */
[----:B------:R-:W-:Y:S01]  /*02d0*/  ISETP.GT.U32.AND P2, PT, R4, 0x179, PT ;  /* 0x000001790400780c */ /* 0x000fe20003f44070 */
[----:B------:R-:W-:Y:S01]  /*02e0*/  IMAD R2, R2, 0x9, RZ ;  /* 0x0000000902027824 */ /* 0x000fe200078e02ff */
[----:B------:R-:W-:Y:S01]  /*02f0*/  LOP3.LUT R5, R5, 0xffff, RZ, 0xc0, !PT ;  /* 0x0000ffff05057812 */ /* 0x000fe200078ec0ff */
[----:B------:R-:W-:Y:S01]  /*0300*/  IMAD R4, R7, 0x9, RZ ;  /* 0x0000000907047824 */ /* 0x000fe200078e02ff */
[----:B------:R-:W-:Y:S01]  /*0310*/  SHF.R.U32.HI R19, RZ, 0x10, R19 ;  /* 0x00000010ff137819 */ /* 0x000fe20000011613 */
[----:B------:R-:W-:-:S02]  /*0320*/  IMAD.MOV R8, RZ, RZ, -R2 ;  /* 0x000000ffff087224 */ /* 0x000fc400078e0a02 */
[----:B------:R-:W-:Y:S01]  /*0330*/  IMAD R2, R5, 0x12f7, RZ ;  /* 0x000012f705027824 */ /* 0x000fe200078e02ff */
[----:B------:R-:W-:Y:S01]  /*0340*/  IADD3 R18, PT, PT, RZ, -R4, RZ ;  /* 0x80000004ff127210 */ /* 0x000fe20007ffe0ff */
[----:B------:R-:W-:Y:S01]  /*0350*/  IMAD R13, R9, 0x6, R19 ;  /* 0x00000006090d7824 */ /* 0x000fe200078e0213 */
[----:B------:R-:W-:Y:S01]  /*0360*/  PRMT R5, R8, 0x7710, RZ ;  /* 0x0000771008057816 */ /* 0x000fe200000000ff */
[----:B------:R-:W-:Y:S01]  /*0370*/  IMAD R4, R6, 0x12f7, RZ ;  /* 0x000012f706047824 */ /* 0x000fe200078e02ff */
[----:B------:R-:W-:Y:S01]  /*0380*/  SHF.R.U32.HI R7, RZ, 0x11, R2 ;  /* 0x00000011ff077819 */ /* 0x000fe20000011602 */
[----:B------:R-:W-:Y:S01]  /*0390*/  IMAD R6, R3, 0x12f7, RZ ;  /* 0x000012f703067824 */ /* 0x000fe200078e02ff */
[----:B------:R-:W-:Y:S01]  /*03a0*/  PRMT R18, R18, 0x7710, RZ ;  /* 0x0000771012127816 */ /* 0x000fe200000000ff */
[----:B------:R-:W-:Y:S01]  /*03b0*/  IMAD.IADD R8, R14, 0x1, R5 ;  /* 0x000000010e087824 */ /* 0x000fe200078e0205 */
[----:B------:R-:W-:Y:S01]  /*03c0*/  ISETP.GT.U32.AND P6, PT, R13, 0x2f, PT ;  /* 0x0000002f0d00780c */ /* 0x000fe20003fc4070 */
[----:B------:R-:W-:Y:S01]  /*03d0*/  IMAD R2, R9, 0x62, RZ ;  /* 0x0000006209027824 */ /* 0x000fe200078e02ff */
[----:B------:R-:W-:Y:S01]  /*03e0*/  SHF.R.U32.HI R3, RZ, 0x11, R4 ;  /* 0x00000011ff037819 */ /* 0x000fe20000011604 */
[----:B------:R-:W-:Y:S01]  /*03f0*/  IMAD R7, R7, 0x31, RZ ;  /* 0x0000003107077824 */ /* 0x000fe200078e02ff */
[----:B------:R-:W-:Y:S01]  /*0400*/  LOP3.LUT R5, R8, 0xffff, RZ, 0xc0, !PT ;  /* 0x0000ffff08057812 */ /* 0x000fe200078ec0ff */
[----:B------:R-:W-:Y:S01]  /*0410*/  IMAD.IADD R13, R17, 0x1, R18 ;  /* 0x00000001110d7824 */ /* 0x000fe200078e0212 */
[----:B------:R-:W-:Y:S01]  /*0420*/  SHF.R.U32.HI R6, RZ, 0x11, R6 ;  /* 0x00000011ff067819 */ /* 0x000fe20000011606 */
[----:B------:R-:W-:Y:S01]  /*0430*/  IMAD R18, R3, 0x31, RZ ;  /* 0x0000003103127824 */ /* 0x000fe200078e02ff */
[-C--:B------:R-:W-:Y:S01]  /*0440*/  IADD3 R4, P3, P4, R7, R2.reuse, R5 ;  /* 0x0000000207047210 */ /* 0x080fe20007c7e005 */
[----:B------:R-:W-:Y:S01]  /*0450*/  IMAD R3, R30, 0x7, RZ ;  /* 0x000000071e037824 */ /* 0x000fe200078e02ff */
[----:B------:R-:W-:Y:S01]  /*0460*/  LOP3.LUT R13, R13, 0xffff, RZ, 0xc0, !PT ;  /* 0x0000ffff0d0d7812 */ /* 0x000fe200078ec0ff */
[----:B------:R-:W-:Y:S01]  /*0470*/  IMAD R7, R9, 0x2, R6 ;  /* 0x0000000209077824 */ /* 0x000fe200078e0206 */
[----:B------:R-:W-:Y:S01]  /*0480*/  IADD3.X R5, PT, PT, RZ, RZ, RZ, P3, P4 ;  /* 0x000000ffff057210 */ /* 0x000fe20001fe84ff */
[----:B------:R-:W-:Y:S01]  /*0490*/  VIADD R39, R16, 0x3 ;  /* 0x0000000310277836 */ /* 0x000fe20000000000 */
[----:B------:R-:W-:Y:S01]  /*04a0*/  IADD3 R6, P3, P4, R18, R2, R13 ;  /* 0x0000000212067210 */ /* 0x000fe20007c7e00d */
[C---:B------:R-:W-:Y:S01]  /*04b0*/  VIADD R37, R16.reuse, 0x4 ;  /* 0x0000000410257836 */ /* 0x040fe20000000000 */
[----:B------:R-:W-:-:S02]  /*04c0*/  IADD3 R18, PT, PT, R16, 0x1, RZ ;  /* 0x0000000110127810 */ /* 0x000fc40007ffe0ff */
[----:B------:R-:W-:Y:S02]  /*04d0*/  LOP3.LUT R21, R3, 0xffff, RZ, 0xc0, !PT ;  /* 0x0000ffff03157812 */ /* 0x000fe400078ec0ff */
[----:B------:R-:W-:Y:S02]  /*04e0*/  LOP3.LUT R13, R18, 0xffff, RZ, 0xc0, !PT ;  /* 0x0000ffff120d7812 */ /* 0x000fe400078ec0ff */
[----:B------:R-:W-:Y:S01]  /*04f0*/  ISETP.GT.U32.OR P6, PT, R7, 0xf, P6 ;  /* 0x0000000f0700780c */ /* 0x000fe200037c4470 */
[----:B------:R-:W-:Y:S01]  /*0500*/  IMAD R22, R21, 0x5556, RZ ;  /* 0x0000555615167824 */ /* 0x000fe200078e02ff */
[----:B------:R-:W-:Y:S01]  /*0510*/  IADD3.X R7, PT, PT, RZ, RZ, RZ, P3, P4 ;  /* 0x000000ffff077210 */ /* 0x000fe20001fe84ff */
[----:B------:R-:W-:Y:S01]  /*0520*/  IMAD R20, R13, 0x12f7, RZ ;  /* 0x000012f70d147824 */ /* 0x000fe200078e02ff */
[----:B------:R-:W-:Y:S01]  /*0530*/  ISETP.GT.U32.OR P4, PT, R33, 0x46d, P0 ;  /* 0x0000046d2100780c */ /* 0x000fe20000784470 */
[----:B------:R-:W-:Y:S01]  /*0540*/  IMAD R13, R13, 0x1c72, RZ ;  /* 0x00001c720d0d7824 */ /* 0x000fe200078e02ff */
[----:B------:R-:W-:Y:S01]  /*0550*/  ISETP.GT.U32.OR P3, PT, R33, 0x46c, P0 ;  /* 0x0000046c2100780c */ /* 0x000fe20000764470 */
[----:B------:R-:W-:Y:S01]  /*0560*/  IMAD R21, R11, 0x12f7, RZ ;  /* 0x000012f70b157824 */ /* 0x000fe200078e02ff */
[C---:B------:R-:W-:Y:S01]  /*0570*/  ISETP.GT.U32.OR P0, PT, R33.reuse, 0x46b, P0 ;  /* 0x0000046b2100780c */ /* 0x040fe20000704470 */
[----:B------:R-:W-:Y:S01]  /*0580*/  IMAD R33, R33, 0x4, R12 ;  /* 0x0000000421217824 */ /* 0x000fe200078e020c */
[----:B------:R-:W-:-:S02]  /*0590*/  SHF.R.U32.HI R12, RZ, 0x10, R13 ;  /* 0x00000010ff0c7819 */ /* 0x000fc4000001160d */
[----:B------:R-:W-:Y:S02]  /*05a0*/  SHF.R.U32.HI R11, RZ, 0x11, R20 ;  /* 0x00000011ff0b7819 */ /* 0x000fe40000011614 */
[----:B------:R-:W-:Y:S02]  /*05b0*/  SHF.R.U32.HI R22, RZ, 0x10, R22 ;  /* 0x00000010ff167819 */ /* 0x000fe40000011616 */
[----:B------:R-:W-:Y:S02]  /*05c0*/  PRMT R12, R12, 0x9910, RZ ;  /* 0x000099100c0c7816 */ /* 0x000fe400000000ff */
[----:B------:R-:W-:Y:S01]  /*05d0*/  SHF.R.U32.HI R20, RZ, 0x11, R21 ;  /* 0x00000011ff147819 */ /* 0x000fe20000011615 */
[----:B------:R-:W-:Y:S01]  /*05e0*/  IMAD R22, R9, 0x10, R22 ;  /* 0x0000001009167824 */ /* 0x000fe200078e0216 */
[----:B------:R-:W-:Y:S02]  /*05f0*/  PRMT R11, R11, 0x9910, RZ ;  /* 0x000099100b0b7816 */ /* 0x000fe400000000ff */
[----:B------:R-:W-:-:S02]  /*0600*/  PLOP3.LUT P6, PT, P6, P5, PT, 0xf8, 0x8f ;  /* 0x00000000008f781c */ /* 0x000fc400037cbf70 */
[----:B------:R-:W-:Y:S01]  /*0610*/  ISETP.GT.U32.AND P5, PT, R10, 0x2f, PT ;  /* 0x0000002f0a00780c */ /* 0x000fe20003fa4070 */
[----:B------:R-:W-:Y:S01]  /*0620*/  IMAD R10, R12, 0x9, RZ ;  /* 0x000000090c0a7824 */ /* 0x000fe200078e02ff */
[----:B------:R-:W-:Y:S01]  /*0630*/  LEA R20, R9, R20, 0x1 ;  /* 0x0000001409147211 */ /* 0x000fe200078e08ff */
[----:B------:R-:W-:Y:S01]  /*0640*/  IMAD R9, R11, 0x1b, RZ ;  /* 0x0000001b0b097824 */ /* 0x000fe200078e02ff */
[----:B------:R-:W-:Y:S01]  /*0650*/  ISETP.GT.U32.OR P2, PT, R22, 0x7d, P2 ;  /* 0x0000007d1600780c */ /* 0x000fe20001744470 */
[----:B------:R-:W-:Y:S01]  /*0660*/  VIADD R12, R16, 0x2 ;  /* 0x00000002100c7836 */ /* 0x000fe20000000000 */
[----:B------:R-:W-:Y:S01]  /*0670*/  IADD3 R10, PT, PT, RZ, -R10, RZ ;  /* 0x8000000aff0a7210 */ /* 0x000fe20007ffe0ff */
[----:B------:R-:W-:Y:S01]  /*0680*/  IMAD.MOV R13, RZ, RZ, -R9 ;  /* 0x000000ffff0d7224 */ /* 0x000fe200078e0a09 */
[----:B------:R-:W-:Y:S02]  /*0690*/  ISETP.GT.U32.OR P5, PT, R20, 0xf, P5 ;  /* 0x0000000f1400780c */ /* 0x000fe40002fa4470 */
[----:B------:R-:W-:-:S02]  /*06a0*/  LOP3.LUT R9, R12, 0xffff, RZ, 0xc0, !PT ;  /* 0x0000ffff0c097812 */ /* 0x000fc400078ec0ff */
[----:B------:R-:W-:Y:S02]  /*06b0*/  PRMT R11, R10, 0x7710, RZ ;  /* 0x000077100a0b7816 */ /* 0x000fe400000000ff */
[----:B------:R-:W-:Y:S01]  /*06c0*/  PRMT R13, R13, 0x7710, RZ ;  /* 0x000077100d0d7816 */ /* 0x000fe200000000ff */
[----:B------:R-:W-:Y:S01]  /*06d0*/  IMAD R10, R9, 0x12f7, RZ ;  /* 0x000012f7090a7824 */ /* 0x000fe200078e02ff */
[----:B------:R-:W-:Y:S01]  /*06e0*/  LOP3.LUT R20, R39, 0xffff, RZ, 0xc0, !PT ;  /* 0x0000ffff27147812 */ /* 0x000fe200078ec0ff */
[C---:B------:R-:W-:Y:S01]  /*06f0*/  IMAD.IADD R11, R18.reuse, 0x1, R11 ;  /* 0x00000001120b7824 */ /* 0x040fe200078e020b */
[----:B------:R-:W-:Y:S01]  /*0700*/  IADD3 R13, PT, PT, R18, R13, RZ ;  /* 0x0000000d120d7210 */ /* 0x000fe20007ffe0ff */
[----:B------:R-:W-:Y:S01]  /*0710*/  IMAD R18, R9, 0x1c72, RZ ;  /* 0x00001c7209127824 */ /* 0x000fe200078e02ff */
[----:B------:R-:W-:Y:S01]  /*0720*/  LOP3.LUT R22, R37, 0xffff, RZ, 0xc0, !PT ;  /* 0x0000ffff25167812 */ /* 0x000fe200078ec0ff */
[C---:B------:R-:W-:Y:S01]  /*0730*/  IMAD R21, R20.reuse, 0x12f7, RZ ;  /* 0x000012f714157824 */ /* 0x040fe200078e02ff */
[----:B------:R-:W-:Y:S01]  /*0740*/  SHF.R.U32.HI R9, RZ, 0x11, R10 ;  /* 0x00000011ff097819 */ /* 0x000fe2000001160a */
[----:B------:R-:W-:Y:S01]  /*0750*/  IMAD R20, R20, 0x1c72, RZ ;  /* 0x00001c7214147824 */ /* 0x000fe200078e02ff */
[----:B------:R-:W-:Y:S01]  /*0760*/  SHF.R.U32.HI R10, RZ, 0x10, R18 ;  /* 0x00000010ff0a7819 */ /* 0x000fe20000011612 */
[C---:B------:R-:W-:Y:S01]  /*0770*/  IMAD R23, R22.reuse, 0x12f7, RZ ;  /* 0x000012f716177824 */ /* 0x040fe200078e02ff */
[----:B------:R-:W-:Y:S01]  /*0780*/  PLOP3.LUT P0, PT, P2, P0, PT, 0xf8, 0x8f ;  /* 0x00000000008f781c */ /* 0x000fe20001701f70 */
[----:B------:R-:W-:Y:S01]  /*0790*/  IMAD R24, R22, 0x1c72, RZ ;  /* 0x00001c7216187824 */ /* 0x000fe200078e02ff */
[----:B------:R-:W-:-:S02]  /*07a0*/  PRMT R22, R9, 0x9910, RZ ;  /* 0x0000991009167816 */ /* 0x000fc400000000ff */
[----:B------:R-:W-:Y:S02]  /*07b0*/  PRMT R25, R10, 0x9910, RZ ;  /* 0x000099100a197816 */ /* 0x000fe400000000ff */
[----:B------:R-:W-:Y:S01]  /*07c0*/  SHF.R.U32.HI R9, RZ, 0x11, R21 ;  /* 0x00000011ff097819 */ /* 0x000fe20000011615 */
[----:B------:R-:W-:Y:S01]  /*07d0*/  IMAD.MOV.U32 R10, RZ, RZ, R22 ;  /* 0x000000ffff0a7224 */ /* 0x000fe200078e0016 */
[----:B------:R-:W-:Y:S02]  /*07e0*/  SHF.R.U32.HI R18, RZ, 0x10, R20 ;  /* 0x00000010ff127819 */ /* 0x000fe40000011614 */
[----:B------:R-:W-:Y:S02]  /*07f0*/  SHF.R.U32.HI R20, RZ, 0x11, R23 ;  /* 0x00000011ff147819 */ /* 0x000fe40000011617 */
[----:B------:R-:W-:Y:S02]  /*0800*/  MOV R22, R25 ;  /* 0x0000001900167202 */ /* 0x000fe40000000f00 */
[----:B------:R-:W-:Y:S01]  /*0810*/  PRMT R23, R9, 0x9910, RZ ;  /* 0x0000991009177816 */ /* 0x000fe200000000ff */
[----:B------:R-:W-:Y:S01]  /*0820*/  IMAD R9, R10, 0x1b, RZ ;  /* 0x0000001b0a097824 */ /* 0x000fe200078e02ff */
[----:B------:R-:W-:Y:S01]  /*0830*/  SHF.R.U32.HI R21, RZ, 0x10, R24 ;  /* 0x00000010ff157819 */ /* 0x000fe20000011618 */
[----:B------:R-:W-:Y:S01]  /*0840*/  IMAD R10, R22, 0x9, RZ ;  /* 0x00000009160a7824 */ /* 0x000fe200078e02ff */
[----:B------:R-:W-:Y:S01]  /*0850*/  PRMT R18, R18, 0x9910, RZ ;  /* 0x0000991012127816 */ /* 0x000fe200000000ff */
[----:B------:R-:W-:Y:S01]  /*0860*/  IMAD.MOV R9, RZ, RZ, -R9 ;  /* 0x000000ffff097224 */ /* 0x000fe200078e0a09 */
[----:B------:R-:W-:Y:S01]  /*0870*/  PRMT R24, R21, 0x9910, RZ ;  /* 0x0000991015187816 */ /* 0x000fe200000000ff */
[----:B------:R-:W-:Y:S01]  /*0880*/  IMAD.MOV R21, RZ, RZ, -R10 ;  /* 0x000000ffff157224 */ /* 0x000fe200078e0a0a */
[----:B------:R-:W-:-:S02]  /*0890*/  MOV R10, R23 ;  /* 0x00000017000a7202 */ /* 0x000fc40000000f00 */
[----:B------:R-:W-:Y:S01]  /*08a0*/  PRMT R9, R9, 0x7710, RZ ;  /* 0x0000771009097816 */ /* 0x000fe200000000ff */
[----:B------:R-:W-:Y:S01]  /*08b0*/  IMAD.MOV.U32 R23, RZ, RZ, R24 ;  /* 0x000000ffff177224 */ /* 0x000fe200078e0018 */
[----:B------:R-:W-:Y:S01]  /*08c0*/  PRMT R22, R20, 0x9910, RZ ;  /* 0x0000991014167816 */ /* 0x000fe200000000ff */
[----:B------:R-:W-:Y:S01]  /*08d0*/  IMAD.MOV.U32 R20, RZ, RZ, R18 ;  /* 0x000000ffff147224 */ /* 0x000fe200078e0012 */
[----:B------:R-:W-:Y:S02]  /*08e0*/  PRMT R21, R21, 0x7710, RZ ;  /* 0x0000771015157816 */ /* 0x000fe400000000ff */
[----:B------:R-:W-:Y:S01]  /*08f0*/  IADD3 R18, PT, PT, R12, R9, RZ ;  /* 0x000000090c127210 */ /* 0x000fe20007ffe0ff */
[----:B------:R-:W-:Y:S01]  /*0900*/  IMAD R9, R10, 0x1b, RZ ;  /* 0x0000001b0a097824 */ /* 0x000fe200078e02ff */
[----:B------:R-:W-:Y:S01]  /*0910*/  PLOP3.LUT P5, PT, P5, P1, PT, 0xf8, 0x8f ;  /* 0x00000000008f781c */ /* 0x000fe20002fa3f70 */
[----:B------:R-:W-:Y:S01]  /*0920*/  IMAD R10, R20, 0x9, RZ ;  /* 0x00000009140a7824 */ /* 0x000fe200078e02ff */
[----:B------:R-:W-:Y:S01]  /*0930*/  P2R R44, PR, RZ, 0x1 ;  /* 0x00000001ff2c7803 */ /* 0x000fe20000000000 */
[----:B------:R-:W-:Y:S01]  /*0940*/  IMAD.IADD R12, R12, 0x1, R21 ;  /* 0x000000010c0c7824 */ /* 0x000fe200078e0215 */
[----:B------:R-:W-:Y:S01]  /*0950*/  PLOP3.LUT P4, PT, P2, P4, PT, 0xf8, 0x8f ;  /* 0x00000000008f781c */ /* 0x000fe20001789f70 */
[----:B------:R-:W-:Y:S01]  /*0960*/  IMAD R20, R22, 0x1b, RZ ;  /* 0x0000001b16147824 */ /* 0x000fe200078e02ff */
[----:B------:R-:W-:Y:S01]  /*0970*/  LOP3.LUT R22, R16, 0xffff, RZ, 0xc0, !PT ;  /* 0x0000ffff10167812 */ /* 0x000fe200078ec0ff */
[----:B------:R-:W-:Y:S01]  /*0980*/  IMAD R21, R23, 0x9, RZ ;  /* 0x0000000917157824 */ /* 0x000fe200078e02ff */
[----:B------:R-:W-:Y:S01]  /*0990*/  IADD3 R23, PT, PT, RZ, -R10, RZ ;  /* 0x8000000aff177210 */ /* 0x000fe20007ffe0ff */
[----:B------:R-:W-:Y:S01]  /*09a0*/  IMAD.MOV R9, RZ, RZ, -R9 ;  /* 0x000000ffff097224 */ /* 0x000fe200078e0a09 */
[----:B------:R-:W-:Y:S01]  /*09b0*/  IADD3 R12, PT, PT, R12, -0x8, RZ ;  /* 0xfffffff80c0c7810 */ /* 0x000fe20007ffe0ff */
[----:B------:R-:W-:Y:S01]  /*09c0*/  IMAD.MOV R24, RZ, RZ, -R20 ;  /* 0x000000ffff187224 */ /* 0x000fe200078e0a14 */
[----:B------:R-:W-:Y:S01]  /*09d0*/  PRMT R20, R23, 0x7710, RZ ;  /* 0x0000771017147816 */ /* 0x000fe200000000ff */
[----:B------:R-:W-:Y:S01]  /*09e0*/  IMAD.MOV R21, RZ, RZ, -R21 ;  /* 0x000000ffff157224 */ /* 0x000fe200078e0a15 */
[----:B------:R-:W-:-:S02]  /*09f0*/  PRMT R10, R9, 0x7710, RZ ;  /* 0x00007710090a7816 */ /* 0x000fc400000000ff */
[----:B------:R-:W-:Y:S02]  /*0a00*/  PRMT R24, R24, 0x7710, RZ ;  /* 0x0000771018187816 */ /* 0x000fe400000000ff */
[C---:B------:R-:W-:Y:S01]  /*0a10*/  IADD3 R9, PT, PT, R39.reuse, R10, RZ ;  /* 0x0000000a27097210 */ /* 0x040fe20007ffe0ff */
[----:B------:R-:W-:Y:S01]  /*0a20*/  IMAD.IADD R39, R39, 0x1, R20 ;  /* 0x0000000127277824 */ /* 0x000fe200078e0214 */
[----:B------:R-:W-:Y:S01]  /*0a30*/  PRMT R26, R21, 0x7710, RZ ;  /* 0x00007710151a7816 */ /* 0x000fe200000000ff */
[----:B------:R-:W-:Y:S01]  /*0a40*/  IMAD R20, R22, 0x12f7, RZ ;  /* 0x000012f716147824 */ /* 0x000fe200078e02ff */
[----:B------:R-:W-:Y:S01]  /*0a50*/  PRMT R23, R14, 0x9910, RZ ;  /* 0x000099100e177816 */ /* 0x000fe200000000ff */
[----:B------:R-:W-:Y:S01]  /*0a60*/  IMAD R21, R22, 0x1c72, RZ ;  /* 0x00001c7216157824 */ /* 0x000fe200078e02ff */
[----:B------:R-:W-:Y:S01]  /*0a70*/  PRMT R22, R15, 0x9910, RZ ;  /* 0x000099100f167816 */ /* 0x000fe200000000ff */
[----:B------:R-:W-:Y:S01]  /*0a80*/  IMAD.IADD R10, R37, 0x1, R24 ;  /* 0x00000001250a7824 */ /* 0x000fe200078e0218 */
[----:B------:R-:W-:-:S02]  /*0a90*/  SHF.R.U32.HI R20, RZ, 0x11, R20 ;  /* 0x00000011ff147819 */ /* 0x000fc40000011614 */
[----:B------:R-:W-:Y:S01]  /*0aa0*/  SHF.R.U32.HI R21, RZ, 0x10, R21 ;  /* 0x00000010ff157819 */ /* 0x000fe20000011615 */
[----:B------:R-:W-:Y:S01]  /*0ab0*/  IMAD R22, R22, 0x13, RZ ;  /* 0x0000001316167824 */ /* 0x000fe200078e02ff */
[----:B------:R-:W-:Y:S02]  /*0ac0*/  IADD3 R37, PT, PT, R37, R26, RZ ;  /* 0x0000001a25257210 */ /* 0x000fe40007ffe0ff */
[----:B------:R-:W-:Y:S02]  /*0ad0*/  PRMT R24, R17, 0x9910, RZ ;  /* 0x0000991011187816 */ /* 0x000fe400000000ff */
[----:B------:R-:W-:Y:S01]  /*0ae0*/  PRMT R26, R20, 0x9910, RZ ;  /* 0x00009910141a7816 */ /* 0x000fe200000000ff */
[----:B------:R-:W-:Y:S01]  /*0af0*/  IMAD R20, R23, 0x13, RZ ;  /* 0x0000001317147824 */ /* 0x000fe200078e02ff */
[----:B------:R-:W-:Y:S01]  /*0b00*/  PRMT R21, R21, 0x9910, RZ ;  /* 0x0000991015157816 */ /* 0x000fe200000000ff */
[----:B------:R-:W-:Y:S01]  /*0b10*/  IMAD R25, R24, 0x13, RZ ;  /* 0x0000001318197824 */ /* 0x000fe200078e02ff */
[----:B------:R-:W-:Y:S01]  /*0b20*/  LOP3.LUT R22, R22, 0xffff, RZ, 0xc0, !PT ;  /* 0x0000ffff16167812 */ /* 0x000fe200078ec0ff */
[----:B------:R-:W-:Y:S01]  /*0b30*/  IMAD.MOV.U32 R23, RZ, RZ, R26 ;  /* 0x000000ffff177224 */ /* 0x000fe200078e001a */
[----:B------:R-:W-:Y:S01]  /*0b40*/  LOP3.LUT R20, R20, 0xffff, RZ, 0xc0, !PT ;  /* 0x0000ffff14147812 */ /* 0x000fe200078ec0ff */
[----:B------:R-:W-:Y:S01]  /*0b50*/  IMAD.MOV.U32 R24, RZ, RZ, R21 ;  /* 0x000000ffff187224 */ /* 0x000fe200078e0015 */
[----:B------:R-:W-:Y:S01]  /*0b60*/  PRMT R21, R19, 0x9910, RZ ;  /* 0x0000991013157816 */ /* 0x000fe200000000ff */
[----:B------:R-:W-:Y:S01]  /*0b70*/  IMAD R19, R23, 0x1b, RZ ;  /* 0x0000001b17137824 */ /* 0x000fe200078e02ff */
[----:B------:R-:W-:-:S02]  /*0b80*/  LOP3.LUT R25, R25, 0xffff, RZ, 0xc0, !PT ;  /* 0x0000ffff19197812 */ /* 0x000fc400078ec0ff */
[----:B------:R-:W-:Y:S01]  /*0b90*/  SHF.R.U32.HI R23, RZ, 0x9, R20 ;  /* 0x00000009ff177819 */ /* 0x000fe20000011614 */
[----:B------:R-:W-:Y:S01]  /*0ba0*/  IMAD R20, R24, 0x9, RZ ;  /* 0x0000000918147824 */ /* 0x000fe200078e02ff */
[----:B------:R-:W-:Y:S01]  /*0bb0*/  SHF.R.U32.HI R25, RZ, 0x9, R25 ;  /* 0x00000009ff197819 */ /* 0x000fe20000011619 */
[----:B------:R-:W-:Y:S01]  /*0bc0*/  IMAD R21, R21, 0x9, RZ ;  /* 0x0000000915157824 */ /* 0x000fe200078e02ff */
[----:B------:R-:W-:Y:S01]  /*0bd0*/  PRMT R23, R23, 0x9910, RZ ;  /* 0x0000991017177816 */ /* 0x000fe200000000ff */
[----:B------:R-:W-:Y:S01]  /*0be0*/  IMAD.MOV R20, RZ, RZ, -R20 ;  /* 0x000000ffff147224 */ /* 0x000fe200078e0a14 */
[----:B------:R-:W-:Y:S01]  /*0bf0*/  IADD3 R19, PT, PT, RZ, -R19, RZ ;  /* 0x80000013ff137210 */ /* 0x000fe20007ffe0ff */
[----:B------:R-:W-:Y:S01]  /*0c00*/  IMAD.MOV R21, RZ, RZ, -R21 ;  /* 0x000000ffff157224 */ /* 0x000fe200078e0a15 */
[----:B------:R-:W-:Y:S01]  /*0c10*/  PRMT R24, R25, 0x9910, RZ ;  /* 0x0000991019187816 */ /* 0x000fe200000000ff */
[----:B------:R-:W-:Y:S01]  /*0c20*/  IMAD R23, R23, 0x1b, RZ ;  /* 0x0000001b17177824 */ /* 0x000fe200078e02ff */
[----:B------:R-:W-:-:S02]  /*0c30*/  PRMT R19, R19, 0x7710, RZ ;  /* 0x0000771013137816 */ /* 0x000fc400000000ff */
[----:B------:R-:W-:Y:S01]  /*0c40*/  SHF.R.U32.HI R22, RZ, 0x9, R22 ;  /* 0x00000009ff167819 */ /* 0x000fe20000011616 */
[----:B------:R-:W-:Y:S01]  /*0c50*/  IMAD R24, R24, 0x1b, RZ ;  /* 0x0000001b18187824 */ /* 0x000fe200078e02ff */
[----:B------:R-:W-:Y:S01]  /*0c60*/  PRMT R25, R20, 0x7710, RZ ;  /* 0x0000771014197816 */ /* 0x000fe200000000ff */
[----:B------:R-:W-:Y:S01]  /*0c70*/  IMAD.MOV R23, RZ, RZ, -R23 ;  /* 0x000000ffff177224 */ /* 0x000fe200078e0a17 */
[----:B------:R-:W-:Y:S01]  /*0c80*/  PRMT R22, R22, 0x9910, RZ ;  /* 0x0000991016167816 */ /* 0x000fe200000000ff */
[C---:B------:R-:W-:Y:S01]  /*0c90*/  IMAD.IADD R20, R16.reuse, 0x1, R19 ;  /* 0x0000000110147824 */ /* 0x040fe200078e0213 */
[C---:B------:R-:W-:Y:S01]  /*0ca0*/  IADD3 R19, PT, PT, R16.reuse, R25, RZ ;  /* 0x0000001910137210 */ /* 0x040fe20007ffe0ff */
[----:B------:R-:W-:Y:S01]  /*0cb0*/  VIADD R16, R16, 0x5 ;  /* 0x0000000510107836 */ /* 0x000fe20000000000 */
[----:B------:R-:W-:Y:S01]  /*0cc0*/  IADD3 R26, PT, PT, RZ, -R24, RZ ;  /* 0x80000018ff1a7210 */ /* 0x000fe20007ffe0ff */
[----:B------:R-:W-:Y:S01]  /*0cd0*/  IMAD.MOV.U32 R24, RZ, RZ, R22 ;  /* 0x000000ffff187224 */ /* 0x000fe200078e0016 */
[----:B------:R-:W-:-:S02]  /*0ce0*/  PRMT R25, R23, 0x7710, RZ ;  /* 0x0000771017197816 */ /* 0x000fc400000000ff */
[----:B------:R-:W-:Y:S02]  /*0cf0*/  LOP3.LUT R23, R16, 0xffff, RZ, 0xc0, !PT ;  /* 0x0000ffff10177812 */ /* 0x000fe400078ec0ff */
[----:B------:R-:W-:Y:S01]  /*0d00*/  PRMT R26, R26, 0x7710, RZ ;  /* 0x000077101a1a7816 */ /* 0x000fe200000000ff */
[----:B------:R-:W-:Y:S01]  /*0d10*/  IMAD.IADD R22, R14, 0x1, R25 ;  /* 0x000000010e167824 */ /* 0x000fe200078e0219 */
[----:B------:R-:W-:Y:S01]  /*0d20*/  IADD3 R19, PT, PT, R19, -0x8, RZ ;  /* 0xfffffff813137810 */ /* 0x000fe20007ffe0ff */
[----:B------:R-:W-:Y:S01]  /*0d30*/  IMAD R14, R24, 0x1b, RZ ;  /* 0x0000001b180e7824 */ /* 0x000fe200078e02ff */
[----:B------:R-:W-:Y:S01]  /*0d40*/  IADD3 R26, PT, PT, R17, R26, RZ ;  /* 0x0000001a111a7210 */ /* 0x000fe20007ffe0ff */
[C---:B------:R-:W-:Y:S01]  /*0d50*/  IMAD R17, R23.reuse, 0x12f7, RZ ;  /* 0x000012f717117824 */ /* 0x040fe200078e02ff */
[----:B------:R-:W-:Y:S01]  /*0d60*/  LOP3.LUT R22, R22, 0xff, RZ, 0xc0, !PT ;  /* 0x000000ff16167812 */ /* 0x000fe200078ec0ff */
[----:B------:R-:W-:Y:S01]  /*0d70*/  IMAD R23, R23, 0x1c72, RZ ;  /* 0x00001c7217177824 */ /* 0x000fe200078e02ff */
[----:B------:R-:W-:Y:S01]  /*0d80*/  LOP3.LUT R26, R26, 0xff, RZ, 0xc0, !PT ;  /* 0x000000ff1a1a7812 */ /* 0x000fe200078ec0ff */
[----:B------:R-:W-:Y:S01]  /*0d90*/  IMAD.MOV R24, RZ, RZ, -R14 ;  /* 0x000000ffff187224 */ /* 0x000fe200078e0a0e */
[----:B------:R-:W-:-:S02]  /*0da0*/  PRMT R14, R21, 0x7710, RZ ;  /* 0x00007710150e7816 */ /* 0x000fc400000000ff */
[----:B------:R-:W-:Y:S01]  /*0db0*/  SHF.R.U32.HI R21, RZ, 0x10, R23 ;  /* 0x00000010ff157819 */ /* 0x000fe20000011617 */
[----:B------:R-:W-:Y:S01]  /*0dc0*/  IMAD R23, R22, 0x1d, RZ ;  /* 0x0000001d16177824 */ /* 0x000fe200078e02ff */
[----:B------:R-:W-:Y:S01]  /*0dd0*/  PRMT R24, R24, 0x7710, RZ ;  /* 0x0000771018187816 */ /* 0x000fe200000000ff */
[----:B------:R-:W-:Y:S01]  /*0de0*/  IMAD R26, R26, 0x1d, RZ ;  /* 0x0000001d1a1a7824 */ /* 0x000fe200078e02ff */
[----:B------:R-:W-:Y:S02]  /*0df0*/  SHF.R.U32.HI R17, RZ, 0x11, R17 ;  /* 0x00000011ff117819 */ /* 0x000fe40000011611 */
[C---:B------:R-:W-:Y:S01]  /*0e00*/  IADD3 R14, PT, PT, R15.reuse, R14, RZ ;  /* 0x0000000e0f0e7210 */ /* 0x040fe20007ffe0ff */
[----:B------:R-:W-:Y:S01]  /*0e10*/  IMAD.IADD R22, R15, 0x1, R24 ;  /* 0x000000010f167824 */ /* 0x000fe200078e0218 */
[----:B------:R-:W-:Y:S02]  /*0e20*/  SHF.R.U32.HI R24, RZ, 0x8, R23 ;  /* 0x00000008ff187819 */ /* 0x000fe40000011617 */
[----:B------:R-:W-:-:S02]  /*0e30*/  PRMT R17, R17, 0x9910, RZ ;  /* 0x0000991011117816 */ /* 0x000fc400000000ff */
[----:B------:R-:W-:Y:S01]  /*0e40*/  PRMT R21, R21, 0x9910, RZ ;  /* 0x0000991015157816 */ /* 0x000fe200000000ff */
[----:B-----5:R-:W-:Y:S01]  /*0e50*/  IMAD.IADD R15, R24, 0x1, R29 ;  /* 0x00000001180f7824 */ /* 0x020fe200078e021d */
[----:B------:R-:W-:Y:S01]  /*0e60*/  SHF.R.U32.HI R26, RZ, 0x8, R26 ;  /* 0x00000008ff1a7819 */ /* 0x000fe2000001161a */
[----:B------:R-:W-:Y:S01]  /*0e70*/  IMAD R17, R17, 0x1b, RZ ;  /* 0x0000001b11117824 */ /* 0x000fe200078e02ff */
[----:B------:R-:W-:Y:S01]  /*0e80*/  LOP3.LUT R22, R22, 0xff, RZ, 0xc0, !PT ;  /* 0x000000ff16167812 */ /* 0x000fe200078ec0ff */
[----:B------:R-:W-:Y:S01]  /*0e90*/  IMAD R23, R15, 0x7, RZ ;  /* 0x000000070f177824 */ /* 0x000fe200078e02ff */
[----:B------:R-:W-:Y:S01]  /*0ea0*/  IADD3 R26, PT, PT, R26, R29, RZ ;  /* 0x0000001d1a1a7210 */ /* 0x000fe20007ffe0ff */
[----:B------:R-:W-:Y:S01]  /*0eb0*/  IMAD R21, R21, 0x9, RZ ;  /* 0x0000000915157824 */ /* 0x000fe200078e02ff */
[----:B------:R-:W-:Y:S01]  /*0ec0*/  LOP3.LUT P1, RZ, R29, R24, RZ, 0xfc, !PT ;  /* 0x000000181dff7212 */ /* 0x000fe2000782fcff */
[----:B------:R-:W-:Y:S01]  /*0ed0*/  IMAD.MOV R17, RZ, RZ, -R17 ;  /* 0x000000ffff117224 */ /* 0x000fe200078e0a11 */
[----:B------:R-:W-:Y:S01]  /*0ee0*/  IADD3 R4, P0, PT, R23, R4, RZ ;  /* 0x0000000417047210 */ /* 0x000fe20007f1e0ff */
[----:B------:R-:W-:Y:S01]  /*0ef0*/  IMAD R23, R26, 0x7, RZ ;  /* 0x000000071a177824 */ /* 0x000fe200078e02ff */
[----:B------:R-:W-:Y:S01]  /*0f00*/  IADD3 R21, PT, PT, RZ, -R21, RZ ;  /* 0x80000015ff157210 */ /* 0x000fe20007ffe0ff */
[----:B------:R-:W-:Y:S01]  /*0f10*/  IMAD R22, R22, 0x1d, RZ ;  /* 0x0000001d16167824 */ /* 0x000fe200078e02ff */
[----:B------:R-:W-:Y:S01]  /*0f20*/  IADD3 R14, PT, PT, R14, -0x8, RZ ;  /* 0xfffffff80e0e7810 */ /* 0x000fe20007ffe0ff */
[----:B------:R-:W-:Y:S01]  /*0f30*/  IMAD.X R5, RZ, RZ, R5, P0 ;  /* 0x000000ffff057224 */ /* 0x000fe200000e0605 */
[----:B------:R-:W-:-:S02]  /*0f40*/  PRMT R17, R17, 0x7710, RZ ;  /* 0x0000771011117816 */ /* 0x000fc400000000ff */
[----:B------:R-:W-:Y:S02]  /*0f50*/  ISETP.GT.U32.OR P1, PT, R15, 0x7, !P1 ;  /* 0x000000070f00780c */ /* 0x000fe40004f24470 */
[----:B------:R-:W-:Y:S02]  /*0f60*/  PRMT R35, R21, 0x7710, RZ ;  /* 0x0000771015237816 */ /* 0x000fe400000000ff */
[----:B------:R-:W-:Y:S02]  /*0f70*/  PRMT R15, R20, 0x9910, RZ ;  /* 0x00009910140f7816 */ /* 0x000fe400000000ff */
[----:B------:R-:W-:Y:S01]  /*0f80*/  LOP3.LUT R21, R14, 0xffff, RZ, 0xc0, !PT ;  /* 0x0000ffff0e157812 */ /* 0x000fe200078ec0ff */
[C---:B------:R-:W-:Y:S01]  /*0f90*/  IMAD.IADD R14, R16.reuse, 0x1, R17 ;  /* 0x00000001100e7824 */ /* 0x040fe200078e0211 */
[----:B------:R-:W-:Y:S01]  /*0fa0*/  IADD3 R6, P0, PT, R23, R6, RZ ;  /* 0x0000000617067210 */ /* 0x000fe20007f1e0ff */
[----:B------:R-:W-:Y:S01]  /*0fb0*/  IMAD.IADD R35, R16, 0x1, R35 ;  /* 0x0000000110237824 */ /* 0x000fe200078e0223 */
[----:B------:R-:W-:Y:S01]  /*0fc0*/  PRMT R17, R18, 0x9910, RZ ;  /* 0x0000991012117816 */ /* 0x000fe200000000ff */
[----:B------:R-:W-:Y:S01]  /*0fd0*/  VIADD R18, R8, 0xfffffff8 ;  /* 0xfffffff808127836 */ /* 0x000fe20000000000 */
[----:B------:R-:W-:Y:S01]  /*0fe0*/  SHF.R.U32.HI R22, RZ, 0x8, R22 ;  /* 0x00000008ff167819 */ /* 0x000fe20000011616 */
[----:B------:R-:W-:Y:S01]  /*0ff0*/  IMAD R8, R15, 0x39, RZ ;  /* 0x000000390f087824 */ /* 0x000fe200078e02ff */
[----:B------:R-:W-:Y:S01]  /*1000*/  PRMT R16, R13, 0x9910, RZ ;  /* 0x000099100d107816 */ /* 0x000fe200000000ff */
[----:B------:R-:W-:Y:S01]  /*1010*/  IMAD.X R7, RZ, RZ, R7, P0 ;  /* 0x000000ffff077224 */ /* 0x000fe200000e0607 */
[----:B------:R-:W-:Y:S01]  /*1020*/  LOP3.LUT P0, RZ, R29, R22, RZ, 0xfc, !PT ;  /* 0x000000161dff7212 */ /* 0x000fe2000780fcff */
[----:B------:R-:W-:Y:S01]  /*1030*/  IMAD.IADD R22, R22, 0x1, R29 ;  /* 0x0000000116167824 */ /* 0x000fe200078e021d */
[----:B------:R-:W-:Y:S01]  /*1040*/  LOP3.LUT R8, R8, 0xffff, RZ, 0xc0, !PT ;  /* 0x0000ffff08087812 */ /* 0x000fe200078ec0ff */
[----:B------:R-:W-:Y:S01]  /*1050*/  VIADD R15, R11, 0xfffffff8 ;  /* 0xfffffff80b0f7836 */ /* 0x000fe20000000000 */
[----:B------:R-:W-:Y:S01]  /*1060*/  LOP3.LUT R13, R19, 0xffff, RZ, 0xc0, !PT ;  /* 0x0000ffff130d7812 */ /* 0x000fe200078ec0ff */
[----:B------:R-:W-:Y:S01]  /*1070*/  IMAD R11, R16, 0x39, RZ ;  /* 0x00000039100b7824 */ /* 0x000fe200078e02ff */
[----:B------:R-:W-:Y:S01]  /*1080*/  ISETP.GT.U32.OR P0, PT, R22, 0x7, !P0 ;  /* 0x000000071600780c */ /* 0x000fe20004704470 */
[----:B------:R-:W-:Y:S01]  /*1090*/  IMAD R16, R17, 0x39, RZ ;  /* 0x0000003911107824 */ /* 0x000fe200078e02ff */
[----:B------:R-:W-:-:S02]  /*10a0*/  SHF.R.U32.HI R8, RZ, 0x9, R8 ;  /* 0x00000009ff087819 */ /* 0x000fc40000011608 */
[----:B------:R-:W-:Y:S02]  /*10b0*/  ISETP.LT.U32.OR P0, PT, R21, 0xfff9, P0 ;  /* 0x0000fff91500780c */ /* 0x000fe40000701470 */
[----:B------:R-:W-:Y:S02]  /*10c0*/  LOP3.LUT R8, R8, 0xffff, RZ, 0xc0, !PT ;  /* 0x0000ffff08087812 */ /* 0x000fe400078ec0ff */
[----:B------:R-:W-:Y:S02]  /*10d0*/  LOP3.LUT R11, R11, 0xffff, RZ, 0xc0, !PT ;  /* 0x0000ffff0b0b7812 */ /* 0x000fe400078ec0ff */
[----:B------:R-:W-:Y:S01]  /*10e0*/  P2R R49, PR, RZ, 0x1 ;  /* 0x00000001ff317803 */ /* 0x000fe20000000000 */
[----:B------:R-:W-:Y:S01]  /*10f0*/  IMAD.IADD R43, R8, 0x1, R29 ;  /* 0x00000001082b7824 */ /* 0x000fe200078e021d */
[----:B------:R-:W-:Y:S02]  /*1100*/  LOP3.LUT P0, RZ, R29, R8, RZ, 0xfc, !PT ;  /* 0x000000081dff7212 */ /* 0x000fe4000780fcff */
[----:B------:R-:W-:-:S02]  /*1110*/  PRMT R8, R9, 0x9910, RZ ;  /* 0x0000991009087816 */ /* 0x000fc400000000ff */
[----:B------:R-:W-:Y:S02]  /*1120*/  SHF.R.U32.HI R11, RZ, 0x9, R11 ;  /* 0x00000009ff0b7819 */ /* 0x000fe4000001160b */
[----:B------:R-:W-:Y:S01]  /*1130*/  LOP3.LUT R19, R18, 0xffff, RZ, 0xc0, !PT ;  /* 0x0000ffff12137812 */ /* 0x000fe200078ec0ff */
[----:B------:R-:W-:Y:S01]  /*1140*/  IMAD R8, R8, 0x39, RZ ;  /* 0x0000003908087824 */ /* 0x000fe200078e02ff */
[----:B------:R-:W-:Y:S02]  /*1150*/  LOP3.LUT R18, R12, 0xffff, RZ, 0xc0, !PT ;  /* 0x0000ffff0c127812 */ /* 0x000fe400078ec0ff */
[----:B------:R-:W-:Y:S01]  /*1160*/  LOP3.LUT R12, R11, 0xffff, RZ, 0xc0, !PT ;  /* 0x0000ffff0b0c7812 */ /* 0x000fe200078ec0ff */
[----:B------:R-:W-:Y:S01]  /*1170*/  VIADD R11, R37, 0xfffffff8 ;  /* 0xfffffff8250b7836 */ /* 0x000fe20000000000 */
[----:B------:R-:W-:Y:S02]  /*1180*/  P2R R46, PR, RZ, 0x10 ;  /* 0x00000010ff2e7803 */ /* 0x000fe40000000000 */
[----:B------:R-:W-:-:S02]  /*1190*/  PRMT R10, R10, 0x9910, RZ ;  /* 0x000099100a0a7816 */ /* 0x000fc400000000ff */
[C---:B------:R-:W-:Y:S01]  /*11a0*/  ISETP.GT.U32.OR P4, PT, R43.reuse, 0x7, !P0 ;  /* 0x000000072b00780c */ /* 0x040fe20004784470 */
[----:B------:R-:W-:Y:S01]  /*11b0*/  IMAD R43, R43, 0x7, RZ ;  /* 0x000000072b2b7824 */ /* 0x000fe200078e02ff */
[----:B------:R-:W-:Y:S01]  /*11c0*/  IADD3 R41, PT, PT, R12, R29, RZ ;  /* 0x0000001d0c297210 */ /* 0x000fe20007ffe0ff */
[----:B------:R-:W-:Y:S01]  /*11d0*/  IMAD R10, R10, 0x39, RZ ;  /* 0x000000390a0a7824 */ /* 0x000fe200078e02ff */
[----:B------:R-:W-:Y:S02]  /*11e0*/  LOP3.LUT P0, RZ, R29, R12, RZ, 0xfc, !PT ;  /* 0x0000000c1dff7212 */ /* 0x000fe4000780fcff */
[----:B------:R-:W-:Y:S02]  /*11f0*/  PRMT R12, R14, 0x9910, RZ ;  /* 0x000099100e0c7816 */ /* 0x000fe400000000ff */
[----:B------:R-:W-:Y:S02]  /*1200*/  LOP3.LUT R8, R8, 0xffff, RZ, 0xc0, !PT ;  /* 0x0000ffff08087812 */ /* 0x000fe400078ec0ff */
[----:B------:R-:W-:Y:S01]  /*1210*/  LOP3.LUT R16, R16, 0xffff, RZ, 0xc0, !PT ;  /* 0x0000ffff10107812 */ /* 0x000fe200078ec0ff */
[----:B------:R-:W-:Y:S01]  /*1220*/  IMAD R12, R12, 0x39, RZ ;  /* 0x000000390c0c7824 */ /* 0x000fe200078e02ff */
[----:B------:R-:W-:-:S02]  /*1230*/  PLOP3.LUT P3, PT, P2, P3, PT, 0xf8, 0x8f ;  /* 0x00000000008f781c */ /* 0x000fc40001767f70 */
[----:B------:R-:W-:Y:S02]  /*1240*/  SHF.R.U32.HI R8, RZ, 0x9, R8 ;  /* 0x00000009ff087819 */ /* 0x000fe40000011608 */
[----:B------:R-:W-:Y:S02]  /*1250*/  LOP3.LUT R17, R15, 0xffff, RZ, 0xc0, !PT ;  /* 0x0000ffff0f117812 */ /* 0x000fe400078ec0ff */
[----:B------:R-:W-:Y:S02]  /*1260*/  IADD3 R9, PT, PT, R39, -0x8, RZ ;  /* 0xfffffff827097810 */ /* 0x000fe40007ffe0ff */
[----:B------:R-:W-:Y:S02]  /*1270*/  SHF.R.U32.HI R15, RZ, 0x9, R16 ;  /* 0x00000009ff0f7819 */ /* 0x000fe40000011610 */
[----:B------:R-:W-:Y:S02]  /*1280*/  LOP3.LUT R10, R10, 0xffff, RZ, 0xc0, !PT ;  /* 0x0000ffff0a0a7812 */ /* 0x000fe400078ec0ff */
[----:B------:R-:W-:-:S02]  /*1290*/  P2R R45, PR, RZ, 0x8 ;  /* 0x00000008ff2d7803 */ /* 0x000fc40000000000 */
[----:B------:R-:W-:Y:S02]  /*12a0*/  LOP3.LUT R8, R8, 0xffff, RZ, 0xc0, !PT ;  /* 0x0000ffff08087812 */ /* 0x000fe400078ec0ff */
[C---:B------:R-:W-:Y:S01]  /*12b0*/  ISETP.GT.U32.OR P3, PT, R41.reuse, 0x7, !P0 ;  /* 0x000000072900780c */ /* 0x040fe20004764470 */
[----:B------:R-:W-:Y:S01]  /*12c0*/  IMAD R41, R41, 0x7, RZ ;  /* 0x0000000729297824 */ /* 0x000fe200078e02ff */
[----:B------:R-:W-:Y:S01]  /*12d0*/  LOP3.LUT R12, R12, 0xffff, RZ, 0xc0, !PT ;  /* 0x0000ffff0c0c7812 */ /* 0x000fe200078ec0ff */
[----:B------:R-:W-:Y:S01]  /*12e0*/  IMAD.IADD R38, R8, 0x1, R29 ;  /* 0x0000000108267824 */ /* 0x000fe200078e021d */
[----:B------:R-:W-:Y:S02]  /*12f0*/  LOP3.LUT R14, R9, 0xffff, RZ, 0xc0, !PT ;  /* 0x0000ffff090e7812 */ /* 0x000fe400078ec0ff */
[----:B------:R-:W-:Y:S02]  /*1300*/  P2R R48, PR, RZ, 0x20 ;  /* 0x00000020ff307803 */ /* 0x000fe40000000000 */
[----:B------:R-:W-:-:S02]  /*1310*/  LOP3.LUT R16, R15, 0xffff, RZ, 0xc0, !PT ;  /* 0x0000ffff0f107812 */ /* 0x000fc400078ec0ff */
[----:B------:R-:W-:Y:S02]  /*1320*/  SHF.R.U32.HI R9, RZ, 0x9, R10 ;  /* 0x00000009ff097819 */ /* 0x000fe4000001160a */
[----:B------:R-:W-:Y:S01]  /*1330*/  ISETP.LT.U32.OR P5, PT, R19, 0xfff9, P1 ;  /* 0x0000fff91300780c */ /* 0x000fe20000fa1470 */
[----:B------:R-:W-:Y:S01]  /*1340*/  IMAD.IADD R40, R16, 0x1, R29 ;  /* 0x0000000110287824 */ /* 0x000fe200078e021d */
[----:B------:R-:W-:Y:S02]  /*1350*/  ISETP.LT.U32.OR P1, PT, R17, 0xfff9, P3 ;  /* 0x0000fff91100780c */ /* 0x000fe40001f21470 */
[----:B------:R-:W-:Y:S02]  /*1360*/  SHF.R.U32.HI R12, RZ, 0x9, R12 ;  /* 0x00000009ff0c7819 */ /* 0x000fe4000001160c */
[----:B------:R-:W-:Y:S02]  /*1370*/  LOP3.LUT P3, RZ, R29, R8, RZ, 0xfc, !PT ;  /* 0x000000081dff7212 */ /* 0x000fe4000786fcff */
[----:B------:R-:W-:-:S02]  /*1380*/  LOP3.LUT R10, R9, 0xffff, RZ, 0xc0, !PT ;  /* 0x0000ffff090a7812 */ /* 0x000fc400078ec0ff */
[----:B------:R-:W-:Y:S02]  /*1390*/  P2R R50, PR, RZ, 0x40 ;  /* 0x00000040ff327803 */ /* 0x000fe40000000000 */
[C---:B------:R-:W-:Y:S02]  /*13a0*/  LOP3.LUT P0, RZ, R29.reuse, R16, RZ, 0xfc, !PT ;  /* 0x000000101dff7212 */ /* 0x040fe4000780fcff */
[----:B------:R-:W-:Y:S02]  /*13b0*/  LOP3.LUT R12, R12, 0xffff, RZ, 0xc0, !PT ;  /* 0x0000ffff0c0c7812 */ /* 0x000fe400078ec0ff */
[C---:B------:R-:W-:Y:S01]  /*13c0*/  ISETP.GT.U32.OR P6, PT, R38.reuse, 0x7, !P3 ;  /* 0x000000072600780c */ /* 0x040fe20005fc4470 */
[----:B------:R-:W-:Y:S01]  /*13d0*/  IMAD R38, R38, 0x7, RZ ;  /* 0x0000000726267824 */ /* 0x000fe200078e02ff */
[----:B------:R-:W-:Y:S01]  /*13e0*/  IADD3 R36, PT, PT, R10, R29, RZ ;  /* 0x0000001d0a247210 */ /* 0x000fe20007ffe0ff */
[----:B------:R-:W-:Y:S01]  /*13f0*/  IMAD.IADD R34, R12, 0x1, R29 ;  /* 0x000000010c227824 */ /* 0x000fe200078e021d */
[----:B------:R-:W-:-:S02]  /*1400*/  LOP3.LUT P3, RZ, R29, R10, RZ, 0xfc, !PT ;  /* 0x0000000a1dff7212 */ /* 0x000fc4000786fcff */
[C---:B------:R-:W-:Y:S01]  /*1410*/  ISETP.GT.U32.OR P2, PT, R40.reuse, 0x7, !P0 ;  /* 0x000000072800780c */ /* 0x040fe20004744470 */
[----:B------:R-:W-:Y:S01]  /*1420*/  IMAD R40, R40, 0x7, RZ ;  /* 0x0000000728287824 */ /* 0x000fe200078e02ff */
[----:B------:R-:W-:Y:S02]  /*1430*/  ISETP.LT.U32.OR P0, PT, R13, 0xfff9, P4 ;  /* 0x0000fff90d00780c */ /* 0x000fe40002701470 */
[C---:B------:R-:W-:Y:S01]  /*1440*/  ISETP.GT.U32.OR P4, PT, R36.reuse, 0x7, !P3 ;  /* 0x000000072400780c */ /* 0x040fe20005f84470 */
[----:B------:R-:W-:Y:S01]  /*1450*/  IMAD R36, R36, 0x7, RZ ;  /* 0x0000000724247824 */ /* 0x000fe200078e02ff */
[----:B------:R-:W-:Y:S02]  /*1460*/  IADD3 R13, PT, PT, R35, -0x8, RZ ;  /* 0xfffffff8230d7810 */ /* 0x000fe40007ffe0ff */
[----:B------:R-:W-:Y:S02]  /*1470*/  LOP3.LUT P3, RZ, R29, R12, RZ, 0xfc, !PT ;  /* 0x0000000c1dff7212 */ /* 0x000fe4000786fcff */
[----:B------:R-:W-:-:S02]  /*1480*/  P2R R47, PR, RZ, 0x20 ;  /* 0x00000020ff2f7803 */ /* 0x000fc40000000000 */
[----:B------:R-:W-:Y:S02]  /*1490*/  LOP3.LUT R11, R11, 0xffff, RZ, 0xc0, !PT ;  /* 0x0000ffff0b0b7812 */ /* 0x000fe400078ec0ff */
[----:B------:R-:W-:Y:S02]  /*14a0*/  LOP3.LUT R13, R13, 0xffff, RZ, 0xc0, !PT ;  /* 0x0000ffff0d0d7812 */ /* 0x000fe400078ec0ff */
[C---:B------:R-:W-:Y:S01]  /*14b0*/  ISETP.GT.U32.OR P5, PT, R34.reuse, 0x7, !P3 ;  /* 0x000000072200780c */ /* 0x040fe20005fa4470 */
[----:B------:R-:W-:Y:S01]  /*14c0*/  IMAD R34, R34, 0x7, RZ ;  /* 0x0000000722227824 */ /* 0x000fe200078e02ff */
[----:B------:R-:W-:Y:S02]  /*14d0*/  ISETP.LT.U32.OR P4, PT, R11, 0xfff9, P4 ;  /* 0x0000fff90b00780c */ /* 0x000fe40002781470 */
[----:B------:R-:W-:Y:S02]  /*14e0*/  CS2R R10, SRZ ;  /* 0x00000000000a7805 */ /* 0x000fe4000001ff00 */
[----:B------:R-:W-:-:S02]  /*14f0*/  ISETP.LT.U32.OR P2, PT, R18, 0xfff9, P2 ;  /* 0x0000fff91200780c */ /* 0x000fc40001741470 */
[----:B------:R-:W-:Y:S02]  /*1500*/  ISETP.LT.U32.OR P3, PT, R14, 0xfff9, P6 ;  /* 0x0000fff90e00780c */ /* 0x000fe40003761470 */
[----:B---3--:R-:W-:-:S13]  /*1510*/  ISETP.LT.U32.OR P5, PT, R13, 0xfff9, P5 ;  /* 0x0000fff90d00780c */ /* 0x008fda0002fa1470 */
.L_x_10:
[----:B------:R-:W-:Y:S01]  /*1520*/  IADD3 R8, PT, PT, R0, 0x3, RZ ;  /* 0x0000000300087810 */ /* 0x000fe20007ffe0ff */
[C---:B------:R-:W-:Y:S01]  /*1530*/  @!P4 IMAD R22, R10.reuse, 0x310, RZ ;  /* 0x000003100a16c824 */ /* 0x040fe200078e02ff */
[----:B------:R-:W-:Y:S01]  /*1540*/  P2R R12, PR, RZ, 0x4 ;  /* 0x00000004ff0c7803 */ /* 0x000fe20000000000 */
[----:B------:R-:W-:Y:S01]  /*1550*/  @!P5 IMAD R20, R10, 0x310, RZ ;  /* 0x000003100a14d824 */ /* 0x000fe200078e02ff */
[----:B------:R-:W-:Y:S01]  /*1560*/  LOP3.LUT R8, R8, 0xffff, RZ, 0xc0, !PT ;  /* 0x0000ffff08087812 */ /* 0x000fe200078ec0ff */
[----:B------:R-:W-:Y:S01]  /*1570*/  @!P0 IMAD R18, R10, 0x310, RZ ;  /* 0x000003100a128824 */ /* 0x000fe200078e02ff */
[----:B------:R-:W-:Y:S01]  /*1580*/  P2R R13, PR, RZ, 0x8 ;  /* 0x00000008ff0d7803 */ /* 0x000fe20000000000 */
[----:B------:R-:W-:Y:S01]  /*1590*/  IMAD.MOV.U32 R27, RZ, RZ, RZ ;  /* 0x000000ffff1b7224 */ /* 0x000fe200078e00ff */
[----:B------:R-:W-:Y:S01]  /*15a0*/  MOV R51, RZ ;  /* 0x000000ff00337202 */ /* 0x000fe20000000f00 */
[----:B------:R-:W-:Y:S01]  /*15b0*/  IMAD R8, R8, 0x12f7, RZ ;  /* 0x000012f708087824 */ /* 0x000fe200078e02ff */
[----:B------:R-:W-:Y:S04]  /*15c0*/  BAR.SYNC.DEFER_BLOCKING 0x0 ;  /* 0x0000000000007b1d */ /* 0x000fe80000010000 */
[----:B------:R-:W-:-:S04]  /*15d0*/  SHF.R.U32.HI R8, RZ, 0x11, R8 ;  /* 0x00000011ff087819 */ /* 0x000fc80000011608 */
[----:B------:R-:W-:-:S05]  /*15e0*/  PRMT R8, R8, 0x9910, RZ ;  /* 0x0000991008087816 */ /* 0x000fca00000000ff */
[----:B------:R-:W-:Y:S01]  /*15f0*/  IMAD R17, R8, 0x31, RZ ;  /* 0x0000003108117824 */ /* 0x000fe200078e02ff */
[----:B------:R-:W-:-:S04]  /*1600*/  @!P3 LOP3.LUT R8, R39, 0xffff, RZ, 0xc0, !PT ;  /* 0x0000ffff2708b812 */ /* 0x000fc800078ec0ff */
[----:B------:R-:W-:-:S04]  /*1610*/  @!P3 LOP3.LUT R17, R17, 0xffff, RZ, 0xc0, !PT ;  /* 0x0000ffff1111b812 */ /* 0x000fc800078ec0ff */
[----:B------:R-:W-:Y:S01]  /*1620*/  @!P3 IADD3 R17, P2, P6, R17, R2, R8 ;  /* 0x000000021111b210 */ /* 0x000fe20007e5e008 */
[----:B------:R-:W-:-:S03]  /*1630*/  VIADD R8, R0, 0x4 ;  /* 0x0000000400087836 */ /* 0x000fc60000000000 */
[----:B------:R-:W-:Y:S02]  /*1640*/  @!P3 IADD3.X R24, PT, PT, RZ, RZ, RZ, P2, P6 ;  /* 0x000000ffff18b210 */ /* 0x000fe400017ec4ff */
[----:B------:R-:W-:-:S05]  /*1650*/  LOP3.LUT R8, R8, 0xffff, RZ, 0xc0, !PT ;  /* 0x0000ffff08087812 */ /* 0x000fca00078ec0ff */
[----:B------:R-:W-:-:S05]  /*1660*/  IMAD R8, R8, 0x12f7, RZ ;  /* 0x000012f708087824 */ /* 0x000fca00078e02ff */
[----:B------:R-:W-:-:S04]  /*1670*/  SHF.R.U32.HI R8, RZ, 0x11, R8 ;  /* 0x00000011ff087819 */ /* 0x000fc80000011608 */
[----:B------:R-:W-:-:S05]  /*1680*/  PRMT R8, R8, 0x9910, RZ ;  /* 0x0000991008087816 */ /* 0x000fca00000000ff */
[----:B------:R-:W-:Y:S01]  /*1690*/  IMAD R9, R8, 0x31, RZ ;  /* 0x0000003108097824 */ /* 0x000fe200078e02ff */
[----:B------:R-:W-:-:S04]  /*16a0*/  @!P4 LOP3.LUT R8, R37, 0xffff, RZ, 0xc0, !PT ;  /* 0x0000ffff2508c812 */ /* 0x000fc800078ec0ff */
[----:B------:R-:W-:-:S04]  /*16b0*/  @!P4 LOP3.LUT R9, R9, 0xffff, RZ, 0xc0, !PT ;  /* 0x0000ffff0909c812 */ /* 0x000fc800078ec0ff */
[----:B------:R-:W-:Y:S02]  /*16c0*/  @!P4 IADD3 R15, P2, P6, R9, R2, R8 ;  /* 0x00000002090fc210 */ /* 0x000fe40007e5e008 */
[----:B------:R-:W-:Y:S02]  /*16d0*/  IADD3 R8, PT, PT, R0, 0x5, RZ ;  /* 0x0000000500087810 */ /* 0x000fe40007ffe0ff */
        /* <DEDUP_REMOVED lines=8> */
[----:B------:R-:W-:Y:S01]  /*1760*/  @!P5 IADD3 R9, P2, P6, R9, R2, R8 ;  /* 0x000000020909d210 */ /* 0x000fe20007e5e008 */
[----:B------:R-:W-:-:S03]  /*1770*/  @!P3 IMAD R8, R10, 0x310, RZ ;  /* 0x000003100a08b824 */ /* 0x000fc600078e02ff */
[----:B------:R-:W-:Y:S02]  /*1780*/  @!P5 IADD3.X R21, PT, PT, RZ, RZ, RZ, P2, P6 ;  /* 0x000000ffff15d210 */ /* 0x000fe400017ec4ff */
[----:B------:R-:W-:Y:S02]  /*1790*/  @!P3 IADD3 R17, P2, P6, R8, R17, R38 ;  /* 0x000000110811b210 */ /* 0x000fe40007e5e026 */
[----:B------:R-:W-:Y:S02]  /*17a0*/  LOP3.LUT R8, R0, 0xffff, RZ, 0xc0, !PT ;  /* 0x0000ffff00087812 */ /* 0x000fe400078ec0ff */
[----:B------:R-:W-:Y:S02]  /*17b0*/  @!P3 IADD3.X R24, PT, PT, RZ, R24, RZ, P2, P6 ;  /* 0x00000018ff18b210 */ /* 0x000fe400017ec4ff */
[----:B------:R-:W-:Y:S02]  /*17c0*/  @!P4 IADD3 R22, P3, P6, R22, R15, R36 ;  /* 0x0000000f1616c210 */ /* 0x000fe40007e7e024 */
[----:B------:R-:W-:-:S02]  /*17d0*/  ISETP.NE.AND P2, PT, R12, RZ, PT ;  /* 0x000000ff0c00720c */ /* 0x000fc40003f45270 */
[----:B------:R-:W-:Y:S02]  /*17e0*/  @!P4 IADD3.X R23, PT, PT, RZ, R23, RZ, P3, P6 ;  /* 0x00000017ff17c210 */ /* 0x000fe40001fec4ff */
[----:B------:R-:W-:Y:S01]  /*17f0*/  @!P5 IADD3 R20, P3, P6, R20, R9, R34 ;  /* 0x000000091414d210 */ /* 0x000fe20007e7e022 */
[C---:B------:R-:W-:Y:S02]  /*1800*/  IMAD R9, R8.reuse, 0x1c72, RZ ;  /* 0x00001c7208097824 */ /* 0x040fe400078e02ff */
[----:B------:R-:W-:Y:S01]  /*1810*/  IMAD R8, R8, 0x12f7, RZ ;  /* 0x000012f708087824 */ /* 0x000fe200078e02ff */
[----:B------:R-:W-:Y:S02]  /*1820*/  @!P5 IADD3.X R21, PT, PT, RZ, R21, RZ, P3, P6 ;  /* 0x00000015ff15d210 */ /* 0x000fe40001fec4ff */
[----:B------:R-:W-:Y:S02]  /*1830*/  SHF.R.U32.HI R9, RZ, 0x10, R9 ;  /* 0x00000010ff097819 */ /* 0x000fe40000011609 */
[----:B------:R-:W-:-:S02]  /*1840*/  SHF.R.U32.HI R8, RZ, 0x11, R8 ;  /* 0x00000011ff087819 */ /* 0x000fc40000011608 */
[----:B------:R-:W-:Y:S02]  /*1850*/  PRMT R9, R9, 0x9910, RZ ;  /* 0x0000991009097816 */ /* 0x000fe400000000ff */
[----:B------:R-:W-:-:S03]  /*1860*/  PRMT R8, R8, 0x9910, RZ ;  /* 0x0000991008087816 */ /* 0x000fc600000000ff */
[----:B------:R-:W-:Y:S02]  /*1870*/  IMAD R9, R9, 0x9, RZ ;  /* 0x0000000909097824 */ /* 0x000fe400078e02ff */
[----:B------:R-:W-:Y:S02]  /*1880*/  IMAD R8, R8, 0x31, RZ ;  /* 0x0000003108087824 */ /* 0x000fe400078e02ff */
[----:B------:R-:W-:-:S05]  /*1890*/  IMAD.MOV R9, RZ, RZ, -R9 ;  /* 0x000000ffff097224 */ /* 0x000fca00078e0a09 */
[----:B------:R-:W-:-:S04]  /*18a0*/  PRMT R9, R9, 0x7710, RZ ;  /* 0x0000771009097816 */ /* 0x000fc800000000ff */
[----:B------:R-:W-:Y:S02]  /*18b0*/  IADD3 R12, PT, PT, R0, R9, RZ ;  /* 0x00000009000c7210 */ /* 0x000fe40007ffe0ff */
[----:B------:R-:W-:Y:S02]  /*18c0*/  @!P0 LOP3.LUT R9, R8, 0xffff, RZ, 0xc0, !PT ;  /* 0x0000ffff08098812 */ /* 0x000fe400078ec0ff */
[----:B------:R-:W-:-:S04]  /*18d0*/  @!P0 LOP3.LUT R8, R12, 0xffff, RZ, 0xc0, !PT ;  /* 0x0000ffff0c088812 */ /* 0x000fc800078ec0ff */
[----:B------:R-:W-:-:S04]  /*18e0*/  @!P0 IADD3 R8, P3, P6, R9, R2, R8 ;  /* 0x0000000209088210 */ /* 0x000fc80007e7e008 */
[----:B------:R-:W-:Y:S02]  /*18f0*/  @!P0 IADD3.X R19, PT, PT, RZ, RZ, RZ, P3, P6 ;  /* 0x000000ffff138210 */ /* 0x000fe40001fec4ff */
[----:B------:R-:W-:Y:S01]  /*1900*/  @!P0 IADD3 R18, P3, P6, R18, R8, R43 ;  /* 0x0000000812128210 */ /* 0x000fe20007e7e02b */
[----:B------:R-:W-:-:S03]  /*1910*/  VIADD R8, R0, 0x1 ;  /* 0x0000000100087836 */ /* 0x000fc60000000000 */
[----:B------:R-:W-:Y:S02]  /*1920*/  @!P0 IADD3.X R19, PT, PT, RZ, R19, RZ, P3, P6 ;  /* 0x00000013ff138210 */ /* 0x000fe40001fec4ff */
[----:B------:R-:W-:-:S05]  /*1930*/  LOP3.LUT R9, R8, 0xffff, RZ, 0xc0, !PT ;  /* 0x0000ffff08097812 */ /* 0x000fca00078ec0ff */
[----:B------:R-:W-:-:S05]  /*1940*/  IMAD R12, R9, 0x1c72, RZ ;  /* 0x00001c72090c7824 */ /* 0x000fca00078e02ff */
[----:B------:R-:W-:-:S04]  /*1950*/  SHF.R.U32.HI R12, RZ, 0x10, R12 ;  /* 0x00000010ff0c7819 */ /* 0x000fc8000001160c */
[----:B------:R-:W-:Y:S01]  /*1960*/  PRMT R14, R12, 0x9910, RZ ;  /* 0x000099100c0e7816 */ /* 0x000fe200000000ff */
[----:B------:R-:W-:-:S03]  /*1970*/  IMAD R12, R9, 0x12f7, RZ ;  /* 0x000012f7090c7824 */ /* 0x000fc600078e02ff */
[----:B------:R-:W-:Y:S02]  /*1980*/  MOV R9, R14 ;  /* 0x0000000e00097202 */ /* 0x000fe40000000f00 */
[----:B------:R-:W-:-:S03]  /*1990*/  SHF.R.U32.HI R12, RZ, 0x11, R12 ;  /* 0x00000011ff0c7819 */ /* 0x000fc6000001160c */
[----:B------:R-:W-:Y:S01]  /*19a0*/  IMAD R9, R9, 0x9, RZ ;  /* 0x0000000909097824 */ /* 0x000fe200078e02ff */
[----:B------:R-:W-:-:S03]  /*19b0*/  PRMT R12, R12, 0x9910, RZ ;  /* 0x000099100c0c7816 */ /* 0x000fc600000000ff */
[----:B------:R-:W-:Y:S02]  /*19c0*/  IMAD.MOV R9, RZ, RZ, -R9 ;  /* 0x000000ffff097224 */ /* 0x000fe400078e0a09 */
[----:B------:R-:W-:-:S03]  /*19d0*/  IMAD R14, R12, 0x31, RZ ;  /* 0x000000310c0e7824 */ /* 0x000fc600078e02ff */
[----:B------:R-:W-:-:S04]  /*19e0*/  PRMT R9, R9, 0x7710, RZ ;  /* 0x0000771009097816 */ /* 0x000fc800000000ff */
[----:B------:R-:W-:Y:S02]  /*19f0*/  IADD3 R12, PT, PT, R8, R9, RZ ;  /* 0x00000009080c7210 */ /* 0x000fe40007ffe0ff */
[----:B------:R-:W-:Y:S02]  /*1a00*/  @!P1 LOP3.LUT R9, R14, 0xffff, RZ, 0xc0, !PT ;  /* 0x0000ffff0e099812 */ /* 0x000fe400078ec0ff */
[----:B------:R-:W-:-:S04]  /*1a10*/  @!P1 LOP3.LUT R12, R12, 0xffff, RZ, 0xc0, !PT ;  /* 0x0000ffff0c0c9812 */ /* 0x000fc800078ec0ff */
[----:B------:R-:W-:Y:S01]  /*1a20*/  @!P1 IADD3 R12, P3, P6, R9, R2, R12 ;  /* 0x00000002090c9210 */ /* 0x000fe20007e7e00c */
[----:B------:R-:W-:-:S03]  /*1a30*/  VIADD R9, R0, 0x2 ;  /* 0x0000000200097836 */ /* 0x000fc60000000000 */
[----:B------:R-:W-:Y:S02]  /*1a40*/  @!P1 IADD3.X R8, PT, PT, RZ, RZ, RZ, P3, P6 ;  /* 0x000000ffff089210 */ /* 0x000fe40001fec4ff */
[----:B------:R-:W-:-:S05]  /*1a50*/  LOP3.LUT R14, R9, 0xffff, RZ, 0xc0, !PT ;  /* 0x0000ffff090e7812 */ /* 0x000fca00078ec0ff */
[C---:B------:R-:W-:Y:S02]  /*1a60*/  IMAD R15, R14.reuse, 0x1c72, RZ ;  /* 0x00001c720e0f7824 */ /* 0x040fe400078e02ff */
[----:B------:R-:W-:-:S03]  /*1a70*/  IMAD R14, R14, 0x12f7, RZ ;  /* 0x000012f70e0e7824 */ /* 0x000fc600078e02ff */
[----:B------:R-:W-:Y:S02]  /*1a80*/  SHF.R.U32.HI R15, RZ, 0x10, R15 ;  /* 0x00000010ff0f7819 */ /* 0x000fe4000001160f */
[----:B------:R-:W-:Y:S02]  /*1a90*/  SHF.R.U32.HI R14, RZ, 0x11, R14 ;  /* 0x00000011ff0e7819 */ /* 0x000fe4000001160e */
[----:B------:R-:W-:Y:S02]  /*1aa0*/  PRMT R15, R15, 0x9910, RZ ;  /* 0x000099100f0f7816 */ /* 0x000fe400000000ff */
[----:B------:R-:W-:-:S03]  /*1ab0*/  PRMT R14, R14, 0x9910, RZ ;  /* 0x000099100e0e7816 */ /* 0x000fc600000000ff */
[----:B------:R-:W-:Y:S02]  /*1ac0*/  IMAD R15, R15, 0x9, RZ ;  /* 0x000000090f0f7824 */ /* 0x000fe400078e02ff */
[----:B------:R-:W-:-:S03]  /*1ad0*/  IMAD R14, R14, 0x31, RZ ;  /* 0x000000310e0e7824 */ /* 0x000fc600078e02ff */
[----:B------:R-:W-:-:S04]  /*1ae0*/  IADD3 R15, PT, PT, RZ, -R15, RZ ;  /* 0x8000000fff0f7210 */ /* 0x000fc80007ffe0ff */
[----:B------:R-:W-:Y:S01]  /*1af0*/  PRMT R16, R15, 0x7710, RZ ;  /* 0x000077100f107816 */ /* 0x000fe200000000ff */
[----:B------:R-:W-:-:S04]  /*1b00*/  @!P2 IMAD R15, R10, 0x310, RZ ;  /* 0x000003100a0fa824 */ /* 0x000fc800078e02ff */
[----:B------:R-:W-:Y:S01]  /*1b10*/  IMAD.IADD R16, R9, 0x1, R16 ;  /* 0x0000000109107824 */ /* 0x000fe200078e0210 */
[----:B------:R-:W-:-:S04]  /*1b20*/  @!P2 LOP3.LUT R9, R14, 0xffff, RZ, 0xc0, !PT ;  /* 0x0000ffff0e09a812 */ /* 0x000fc800078ec0ff */
[----:B------:R-:W-:-:S04]  /*1b30*/  @!P2 LOP3.LUT R14, R16, 0xffff, RZ, 0xc0, !PT ;  /* 0x0000ffff100ea812 */ /* 0x000fc800078ec0ff */
[----:B------:R-:W-:Y:S01]  /*1b40*/  @!P2 IADD3 R9, P3, P6, R9, R2, R14 ;  /* 0x000000020909a210 */ /* 0x000fe20007e7e00e */
[----:B------:R-:W-:-:S03]  /*1b50*/  @!P1 IMAD R14, R10, 0x310, RZ ;  /* 0x000003100a0e9824 */ /* 0x000fc600078e02ff */
[----:B------:R-:W-:Y:S02]  /*1b60*/  @!P2 IADD3.X R16, PT, PT, RZ, RZ, RZ, P3, P6 ;  /* 0x000000ffff10a210 */ /* 0x000fe40001fec4ff */
[----:B------:R-:W-:-:S04]  /*1b70*/  @!P1 IADD3 R14, P3, P6, R14, R12, R41 ;  /* 0x0000000c0e0e9210 */ /* 0x000fc80007e7e029 */
[----:B------:R-:W-:Y:S02]  /*1b80*/  @!P1 IADD3.X R25, PT, PT, RZ, R8, RZ, P3, P6 ;  /* 0x00000008ff199210 */ /* 0x000fe40001fec4ff */
[----:B------:R-:W-:Y:S02]  /*1b90*/  @!P2 IADD3 R15, P3, P6, R15, R9, R40 ;  /* 0x000000090f0fa210 */ /* 0x000fe40007e7e028 */
[----:B------:R-:W0:Y:S02]  /*1ba0*/  @!P1 LDC.64 R8, c[0x0][0x380] ;  /* 0x0000e000ff089b82 */ /* 0x000e240000000a00 */
[----:B------:R-:W-:Y:S02]  /*1bb0*/  @!P2 IADD3.X R16, PT, PT, RZ, R16, RZ, P3, P6 ;  /* 0x00000010ff10a210 */ /* 0x000fe40001fec4ff */
[----:B------:R-:W-:Y:S02]  /*1bc0*/  ISETP.NE.AND P3, PT, R13, RZ, PT ;  /* 0x000000ff0d00720c */ /* 0x000fe40003f65270 */
[----:B0-----:R-:W-:-:S04]  /*1bd0*/  @!P1 LEA R12, P6, R14, R8, 0x2 ;  /* 0x000000080e0c9211 */ /* 0x001fc800078c10ff */
[----:B------:R-:W-:Y:S02]  /*1be0*/  @!P1 LEA.HI.X R13, R14, R9, R25, 0x2, P6 ;  /* 0x000000090e0d9211 */ /* 0x000fe400030f1419 */
[----:B------:R-:W0:Y:S02]  /*1bf0*/  @!P2 LDC.64 R8, c[0x0][0x380] ;  /* 0x0000e000ff08ab82 */ /* 0x000e240000000a00 */
[----:B0-----:R-:W-:-:S04]  /*1c00*/  @!P2 LEA R14, P6, R15, R8, 0x2 ;  /* 0x000000080f0ea211 */ /* 0x001fc800078c10ff */
[----:B------:R-:W-:Y:S02]  /*1c10*/  @!P2 LEA.HI.X R15, R15, R9, R16, 0x2, P6 ;  /* 0x000000090f0fa211 */ /* 0x000fe400030f1410 */
[----:B------:R-:W0:Y:S01]  /*1c20*/  @!P3 LDC.64 R8, c[0x0][0x380] ;  /* 0x0000e000ff08bb82 */ /* 0x000e220000000a00 */
[----:B------:R-:W-:Y:S02]  /*1c30*/  IMAD.MOV.U32 R53, RZ, RZ, RZ ;  /* 0x000000ffff357224 */ /* 0x000fe400078e00ff */
[----:B------:R-:W2:Y:S01]  /*1c40*/  @!P2 LDG.E.CONSTANT R27, desc[UR6][R14.64+-0x20] ;  /* 0xffffe0060e1ba981 */ /* 0x000ea2000c1e9900 */
[----:B0-----:R-:W-:-:S04]  /*1c50*/  @!P3 LEA R16, P6, R17, R8, 0x2 ;  /* 0x000000081110b211 */ /* 0x001fc800078c10ff */
[----:B------:R-:W-:Y:S02]  /*1c60*/  @!P3 LEA.HI.X R17, R17, R9, R24, 0x2, P6 ;  /* 0x000000091111b211 */ /* 0x000fe400030f1418 */
[----:B------:R-:W0:Y:S03]  /*1c70*/  @!P4 LDC.64 R8, c[0x0][0x380] ;  /* 0x0000e000ff08cb82 */ /* 0x000e260000000a00 */
[----:B------:R-:W3:Y:S01]  /*1c80*/  @!P3 LDG.E.CONSTANT R51, desc[UR6][R16.64+-0x20] ;  /* 0xffffe0061033b981 */ /* 0x000ee2000c1e9900 */
[----:B0-----:R-:W-:-:S04]  /*1c90*/  @!P4 LEA R24, P6, R22, R8, 0x2 ;  /* 0x000000081618c211 */ /* 0x001fc800078c10ff */
[----:B------:R-:W-:Y:S02]  /*1ca0*/  @!P4 LEA.HI.X R25, R22, R9, R23, 0x2, P6 ;  /* 0x000000091619c211 */ /* 0x000fe400030f1417 */
[----:B------:R-:W0:Y:S03]  /*1cb0*/  @!P5 LDC.64 R8, c[0x0][0x380] ;  /* 0x0000e000ff08db82 */ /* 0x000e260000000a00 */
[----:B------:R-:W4:Y:S01]  /*1cc0*/  @!P4 LDG.E.CONSTANT R53, desc[UR6][R24.64+-0x20] ;  /* 0xffffe0061835c981 */ /* 0x000f22000c1e9900 */
[----:B0-----:R-:W-:-:S04]  /*1cd0*/  @!P5 LEA R22, P6, R20, R8, 0x2 ;  /* 0x000000081416d211 */ /* 0x001fc800078c10ff */
[----:B------:R-:W-:Y:S01]  /*1ce0*/  @!P5 LEA.HI.X R23, R20, R9, R21, 0x2, P6 ;  /* 0x000000091417d211 */ /* 0x000fe200030f1415 */
[----:B------:R-:W-:Y:S01]  /*1cf0*/  HFMA2 R21, -RZ, RZ, 0, 0 ;  /* 0x00000000ff157431 */ /* 0x000fe200000001ff */
[----:B------:R-:W0:Y:S05]  /*1d00*/  @!P0 LDC.64 R8, c[0x0][0x380] ;  /* 0x0000e000ff088b82 */ /* 0x000e2a0000000a00 */
[----:B------:R-:W5:Y:S01]  /*1d10*/  @!P1 LDG.E.CONSTANT R21, desc[UR6][R12.64+-0x20] ;  /* 0xffffe0060c159981 */ /* 0x000f62000c1e9900 */
[----:B0-----:R-:W-:-:S04]  /*1d20*/  @!P0 LEA R8, P6, R18, R8, 0x2 ;  /* 0x0000000812088211 */ /* 0x001fc800078c10ff */
[----:B------:R-:W-:Y:S02]  /*1d30*/  @!P0 LEA.HI.X R9, R18, R9, R19, 0x2, P6 ;  /* 0x0000000912098211 */ /* 0x000fe400030f1413 */
[----:B------:R-:W-:Y:S02]  /*1d40*/  CS2R R18, SRZ ;  /* 0x0000000000127805 */ /* 0x000fe4000001ff00 */
[----:B------:R-:W-:-:S04]  /*1d50*/  ISETP.NE.AND P6, PT, R50, RZ, PT ;  /* 0x000000ff3200720c */ /* 0x000fc80003fc5270 */
[----:B------:R-:W5:Y:S04]  /*1d60*/  @!P5 LDG.E.CONSTANT R18, desc[UR6][R22.64+-0x20] ;  /* 0xffffe0061612d981 */ /* 0x000f68000c1e9900 */
[----:B------:R-:W5:Y:S01]  /*1d70*/  @!P0 LDG.E.CONSTANT R19, desc[UR6][R8.64+-0x20] ;  /* 0xffffe00608138981 */ /* 0x000f62000c1e9900 */
[----:B------:R-:W-:Y:S01]  /*1d80*/  UPLOP3.LUT UP1, UPT, UPT, UPT, UP0, 0x80, 0x8 ;  /* 0x000000000008789c */ /* 0x000fe20003f2f000 */
[----:B------:R-:W-:Y:S02]  /*1d90*/  BSSY.RECONVERGENT B0, `(.L_x_0) ;  /* 0x0000014000007945 */ /* 0x000fe40003800200 */
[----:B--2---:R0:W-:Y:S04]  /*1da0*/  STS [R42+0x8], R27 ;  /* 0x0000081b2a007388 */ /* 0x0041e80000000800 */
[----:B---3--:R0:W-:Y:S04]  /*1db0*/  STS [R42+0xc], R51 ;  /* 0x00000c332a007388 */ /* 0x0081e80000000800 */
[----:B----4-:R0:W-:Y:S04]  /*1dc0*/  STS [R42+0x10], R53 ;  /* 0x000010352a007388 */ /* 0x0101e80000000800 */
[----:B-----5:R0:W-:Y:S04]  /*1dd0*/  STS [R42+0x4], R21 ;  /* 0x000004152a007388 */ /* 0x0201e80000000800 */
[----:B------:R0:W-:Y:S04]  /*1de0*/  STS [R42+0x14], R18 ;  /* 0x000014122a007388 */ /* 0x0001e80000000800 */
[----:B------:R0:W-:Y:S01]  /*1df0*/  STS [R42], R19 ;  /* 0x000000132a007388 */ /* 0x0001e20000000800 */
[----:B------:R-:W-:Y:S05]  /*1e00*/  @P6 BRA `(.L_x_1) ;  /* 0x0000000000306947 */ /* 0x000fea0003800000 */
[----:B------:R-:W-:Y:S01]  /*1e10*/  ISETP.NE.AND P6, PT, R49, RZ, PT ;  /* 0x000000ff3100720c */ /* 0x000fe20003fc5270 */
[----:B------:R-:W-:Y:S01]  /*1e20*/  BSSY.RECONVERGENT B1, `(.L_x_2) ;  /* 0x0000009000017945 */ /* 0x000fe20003800200 */
[----:B------:R-:W-:-:S11]  /*1e30*/  MOV R9, RZ ;  /* 0x000000ff00097202 */ /* 0x000fd60000000f00 */
[----:B------:R-:W-:Y:S05]  /*1e40*/  @P6 BRA `(.L_x_3) ;  /* 0x0000000000186947 */ /* 0x000fea0003800000 */
[----:B------:R-:W-:-:S05]  /*1e50*/  IMAD R9, R10, 0x310, RZ ;  /* 0x000003100a097824 */ /* 0x000fca00078e02ff */
[----:B------:R-:W-:-:S05]  /*1e60*/  IADD3 R9, P6, PT, R9, R6, RZ ;  /* 0x0000000609097210 */ /* 0x000fca0007fde0ff */
[----:B------:R-:W-:Y:S01]  /*1e70*/  IMAD.X R12, RZ, RZ, R7, P6 ;  /* 0x000000ffff0c7224 */ /* 0x000fe200030e0607 */
[----:B------:R-:W-:-:S04]  /*1e80*/  LEA R8, P6, R9, UR8, 0x2 ;  /* 0x0000000809087c11 */ /* 0x000fc8000f8c10ff */
[----:B------:R-:W-:-:S06]  /*1e90*/  LEA.HI.X R9, R9, UR9, R12, 0x2, P6 ;  /* 0x0000000909097c11 */ /* 0x000fcc000b0f140c */
[----:B------:R1:W5:Y:S03]  /*1ea0*/  LDG.E.CONSTANT R9, desc[UR6][R8.64+-0x20] ;  /* 0xffffe00608097981 */ /* 0x000366000c1e9900 */
.L_x_3:
[----:B------:R-:W-:Y:S05]  /*1eb0*/  BSYNC.RECONVERGENT B1 ;  /* 0x0000000000017941 */ /* 0x000fea0003800200 */
.L_x_2:
[----:B-----5:R2:W-:Y:S02]  /*1ec0*/  STS [R42+0x18], R9 ;  /* 0x000018092a007388 */ /* 0x0205e40000000800 */
.L_x_1:
[----:B------:R-:W-:Y:S05]  /*1ed0*/  BSYNC.RECONVERGENT B0 ;  /* 0x0000000000007941 */ /* 0x000fea0003800200 */
.L_x_0:
[----:B------:R-:W-:Y:S01]  /*1ee0*/  ISETP.NE.AND P6, PT, R48, RZ, PT ;  /* 0x000000ff3000720c */ /* 0x000fe20003fc5270 */
[----:B------:R-:W-:-:S12]  /*1ef0*/  BSSY.RECONVERGENT B0, `(.L_x_4) ;  /* 0x000000e000007945 */ /* 0x000fd80003800200 */
[----:B------:R-:W-:Y:S05]  /*1f00*/  @P6 BRA `(.L_x_5) ;  /* 0x0000000000306947 */ /* 0x000fea0003800000 */
[----:B------:R-:W-:Y:S01]  /*1f10*/  ISETP.NE.AND P6, PT, R47, RZ, PT ;  /* 0x000000ff2f00720c */ /* 0x000fe20003fc5270 */
[----:B------:R-:W-:Y:S01]  /*1f20*/  BSSY.RECONVERGENT B1, `(.L_x_6) ;  /* 0x0000009000017945 */ /* 0x000fe20003800200 */
[----:B--2---:R-:W-:-:S11]  /*1f30*/  HFMA2 R9, -RZ, RZ, 0, 0 ;  /* 0x00000000ff097431 */ /* 0x004fd600000001ff */
[----:B------:R-:W-:Y:S05]  /*1f40*/  @P6 BRA `(.L_x_7) ;  /* 0x0000000000186947 */ /* 0x000fea0003800000 */
[----:B------:R-:W-:-:S05]  /*1f50*/  IMAD R9, R10, 0x310, RZ ;  /* 0x000003100a097824 */ /* 0x000fca00078e02ff */
[----:B------:R-:W-:-:S05]  /*1f60*/  IADD3 R9, P6, PT, R9, R4, RZ ;  /* 0x0000000409097210 */ /* 0x000fca0007fde0ff */
[----:B------:R-:W-:Y:S01]  /*1f70*/  IMAD.X R12, RZ, RZ, R5, P6 ;  /* 0x000000ffff0c7224 */ /* 0x000fe200030e0605 */
[----:B-1----:R-:W-:-:S04]  /*1f80*/  LEA R8, P6, R9, UR8, 0x2 ;  /* 0x0000000809087c11 */ /* 0x002fc8000f8c10ff */
[----:B------:R-:W-:-:S06]  /*1f90*/  LEA.HI.X R9, R9, UR9, R12, 0x2, P6 ;  /* 0x0000000909097c11 */ /* 0x000fcc000b0f140c */
[----:B------:R2:W5:Y:S03]  /*1fa0*/  LDG.E.CONSTANT R9, desc[UR6][R8.64+-0x20] ;  /* 0xffffe00608097981 */ /* 0x000566000c1e9900 */
.L_x_7:
[----:B------:R-:W-:Y:S05]  /*1fb0*/  BSYNC.RECONVERGENT B1 ;  /* 0x0000000000017941 */ /* 0x000fea0003800200 */
.L_x_6:
[----:B-----5:R3:W-:Y:S02]  /*1fc0*/  STS [R42+0x1c], R9 ;  /* 0x00001c092a007388 */ /* 0x0207e40000000800 */
.L_x_5:
[----:B------:R-:W-:Y:S05]  /*1fd0*/  BSYNC.RECONVERGENT B0 ;  /* 0x0000000000007941 */ /* 0x000fea0003800200 */
.L_x_4:
[----:B------:R-:W4:Y:S01]  /*1fe0*/  S2R R13, SR_TID.Z ;  /* 0x00000000000d7919 */ /* 0x000f220000002300 */
[----:B-123--:R-:W1:Y:S01]  /*1ff0*/  LDC.64 R8, c[0x0][0x388] ;  /* 0x0000e200ff087b82 */ /* 0x00ee620000000a00 */
[----:B----4-:R-:W-:-:S05]  /*2000*/  LEA R15, R28, R13, 0x3 ;  /* 0x0000000d1c0f7211 */ /* 0x010fca00078e18ff */
[----:B------:R-:W-:-:S04]  /*2010*/  IMAD R15, R15, 0x120, RZ ;  /* 0x000001200f0f7824 */ /* 0x000fc800078e02ff */
[----:B------:R-:W-:-:S04]  /*2020*/  IMAD R15, R30, 0x15, R15 ;  /* 0x000000151e0f7824 */ /* 0x000fc800078e020f */
[----:B------:R-:W-:-:S04]  /*2030*/  IMAD R15, R10, 0x90, R15 ;  /* 0x000000900a0f7824 */ /* 0x000fc800078e020f */
[----:B-1----:R-:W-:-:S05]  /*2040*/  IMAD.WIDE.U32 R8, R15, 0x4, R8 ;  /* 0x000000040f087825 */ /* 0x002fca00078e0008 */
[----:B------:R-:W2:Y:S04]  /*2050*/  LDG.E.CONSTANT R10, desc[UR6][R8.64] ;  /* 0x00000006080a7981 */ /* 0x000ea8000c1e9900 */
[----:B------:R-:W3:Y:S04]  /*2060*/  LDG.E.CONSTANT R12, desc[UR6][R8.64+0x4] ;  /* 0x00000406080c7981 */ /* 0x000ee8000c1e9900 */
[----:B------:R-:W4:Y:S04]  /*2070*/  LDG.E.CONSTANT R14, desc[UR6][R8.64+0x8] ;  /* 0x00000806080e7981 */ /* 0x000f28000c1e9900 */
[----:B------:R-:W5:Y:S04]  /*2080*/  LDG.E.CONSTANT R16, desc[UR6][R8.64+0xc] ;  /* 0x00000c0608107981 */ /* 0x000f68000c1e9900 */
[----:B0-----:R-:W5:Y:S04]  /*2090*/  LDG.E.CONSTANT R18, desc[UR6][R8.64+0x10] ;  /* 0x0000100608127981 */ /* 0x001f68000c1e9900 */
[----:B------:R-:W5:Y:S04]  /*20a0*/  LDG.E.CONSTANT R20, desc[UR6][R8.64+0x14] ;  /* 0x0000140608147981 */ /* 0x000f68000c1e9900 */
        /* <DEDUP_REMOVED lines=11> */
[----:B--2---:R0:W-:Y:S04]  /*2160*/  STS [R33], R10 ;  /* 0x0000000a21007388 */ /* 0x0041e80000000800 */
[----:B0-----:R-:W2:Y:S04]  /*2170*/  LDG.E.CONSTANT R10, desc[UR6][R8.64+0x30] ;  /* 0x00003006080a7981 */ /* 0x001ea8000c1e9900 */
[----:B---3--:R0:W-:Y:S02]  /*2180*/  STS [R33+0x4], R12 ;  /* 0x0000040c21007388 */ /* 0x0081e40000000800 */
[----:B0-----:R-:W-:-:S05]  /*2190*/  VIADD R12, R3, 0x6 ;  /* 0x00000006030c7836 */ /* 0x001fca0000000000 */
[----:B------:R-:W-:Y:S01]  /*21a0*/  LOP3.LUT R12, R12, 0xffff, RZ, 0xc0, !PT ;  /* 0x0000ffff0c0c7812 */ /* 0x000fe200078ec0ff */
[----:B----4-:R0:W-:Y:S04]  /*21b0*/  STS [R33+0x8], R14 ;  /* 0x0000080e21007388 */ /* 0x0101e80000000800 */
[----:B------:R-:W-:Y:S01]  /*21c0*/  IMAD R12, R12, 0x2aab, RZ ;  /* 0x00002aab0c0c7824 */ /* 0x000fe200078e02ff */
[----:B-----5:R0:W-:Y:S04]  /*21d0*/  STS [R33+0xc], R16 ;  /* 0x00000c1021007388 */ /* 0x0201e80000000800 */
[----:B------:R0:W-:Y:S01]  /*21e0*/  STS [R33+0x10], R18 ;  /* 0x0000101221007388 */ /* 0x0001e20000000800 */
[----:B------:R-:W-:-:S03]  /*21f0*/  LEA.HI R12, R12, R13, RZ, 0xd ;  /* 0x0000000d0c0c7211 */ /* 0x000fc600078f68ff */
[----:B------:R0:W-:Y:S04]  /*2200*/  STS [R33+0x14], R20 ;  /* 0x0000141421007388 */ /* 0x0001e80000000800 */
        /* <DEDUP_REMOVED lines=10> */
[----:B------:R0:W-:Y:S01]  /*22b0*/  STS [R33+0x44], R27 ;  /* 0x0000441b21007388 */ /* 0x0001e20000000800 */
[----:B------:R-:W-:Y:S01]  /*22c0*/  ISETP.GT.U32.AND P6, PT, R12, 0x7, PT ;  /* 0x000000070c00780c */ /* 0x000fe20003fc4070 */
[----:B------:R-:W-:Y:S02]  /*22d0*/  BSSY.RECONVERGENT B0, `(.L_x_8) ;  /* 0x0000010000007945 */ /* 0x000fe40003800200 */
[----:B--2---:R0:W-:Y:S10]  /*22e0*/  STS [R33+0x30], R10 ;  /* 0x0000300a21007388 */ /* 0x0041f40000000800 */
[----:B------:R-:W-:Y:S05]  /*22f0*/  @P6 BRA `(.L_x_9) ;  /* 0x0000000000346947 */ /* 0x000fea0003800000 */
[----:B------:R-:W-:Y:S02]  /*2300*/  ISETP.NE.AND P6, PT, R44, RZ, PT ;  /* 0x000000ff2c00720c */ /* 0x000fe40003fc5270 */
[----:B------:R-:W-:Y:S02]  /*2310*/  P2R R13, PR, RZ, 0x2 ;  /* 0x00000002ff0d7803 */ /* 0x000fe40000000000 */
[----:B0-----:R-:W-:Y:S02]  /*2320*/  P2R R15, PR, RZ, 0x1 ;  /* 0x00000001ff0f7803 */ /* 0x001fe40000000000 */
[----:B------:R-:W-:Y:S02]  /*2330*/  ISETP.NE.AND P1, PT, R46, RZ, PT ;  /* 0x000000ff2e00720c */ /* 0x000fe40003f25270 */
[----:B------:R-:W-:-:S05]  /*2340*/  ISETP.NE.AND P0, PT, R45, RZ, PT ;  /* 0x000000ff2d00720c */ /* 0x000fca0003f05270 */
[----:B------:R-:W2:Y:S06]  /*2350*/  @!P6 LDG.E.CONSTANT R14, desc[UR6][R8.64+0x50] ;  /* 0x00005006080ee981 */ /* 0x000eac000c1e9900 */
[----:B------:R-:W3:Y:S04]  /*2360*/  @!P1 LDG.E.CONSTANT R10, desc[UR6][R8.64+0x48] ;  /* 0x00004806080a9981 */ /* 0x000ee8000c1e9900 */
[----:B------:R-:W4:Y:S04]  /*2370*/  @!P0 LDG.E.CONSTANT R12, desc[UR6][R8.64+0x4c] ;  /* 0x00004c06080c8981 */ /* 0x000f28000c1e9900 */
[----:B--2---:R1:W-:Y:S04]  /*2380*/  @!P6 STS [R33+0x50], R14 ;  /* 0x0000500e2100e388 */ /* 0x0043e80000000800 */
[----:B---3--:R1:W-:Y:S01]  /*2390*/  @!P1 STS [R33+0x48], R10 ;  /* 0x0000480a21009388 */ /* 0x0083e20000000800 */
[----:B------:R-:W-:-:S03]  /*23a0*/  ISETP.NE.AND P1, PT, R13, RZ, PT ;  /* 0x000000ff0d00720c */ /* 0x000fc60003f25270 */
[----:B----4-:R1:W-:Y:S01]  /*23b0*/  @!P0 STS [R33+0x4c], R12 ;  /* 0x00004c0c21008388 */ /* 0x0103e20000000800 */
[----:B------:R-:W-:-:S13]  /*23c0*/  ISETP.NE.AND P0, PT, R15, RZ, PT ;  /* 0x000000ff0f00720c */ /* 0x000fda0003f05270 */
.L_x_9:
[----:B------:R-:W-:Y:S05]  /*23d0*/  BSYNC.RECONVERGENT B0 ;  /* 0x0000000000007941 */ /* 0x000fea0003800200 */
.L_x_8:
[----:B------:R-:W-:Y:S01]  /*23e0*/  BAR.SYNC.DEFER_BLOCKING 0x0 ;  /* 0x0000000000007b1d */ /* 0x000fe20000010000 */
[----:B------:R-:W-:-:S05]  /*23f0*/  UPLOP3.LUT UP0, UPT, UPT, UPT, UPT, 0x40, 0x4 ;  /* 0x000000000004789c */ /* 0x000fca0003f0e870 */
[----:B------:R-:W-:Y:S04]  /*2400*/  LDS R8, [R32] ;  /* 0x0000000020087984 */ /* 0x000fe80000000800 */
[----:B0-----:R-:W0:Y:S04]  /*2410*/  LDS.128 R16, [R31] ;  /* 0x000000001f107984 */ /* 0x001e280000000c00 */
[----:B-1----:R-:W1:Y:S04]  /*2420*/  LDS R10, [R32+0x24] ;  /* 0x00002400200a7984 */ /* 0x002e680000000800 */
[----:B------:R-:W-:Y:S04]  /*2430*/  LDS R25, [R32+0x48] ;  /* 0x0000480020197984 */ /* 0x000fe80000000800 */
[----:B------:R-:W2:Y:S04]  /*2440*/  LDS.128 R20, [R31+0x10] ;  /* 0x000010001f147984 */ /* 0x000ea80000000c00 */
[----:B------:R-:W-:Y:S04]  /*2450*/  LDS R24, [R32+0x6c] ;  /* 0x00006c0020187984 */ /* 0x000fe80000000800 */
[----:B------:R-:W3:Y:S04]  /*2460*/  LDS.128 R12, [R31+0x20] ;  /* 0x000020001f0c7984 */ /* 0x000ee80000000c00 */
[----:B------:R-:W-:Y:S04]  /*2470*/  LDS R26, [R32+0xb4] ;  /* 0x0000b400201a7984 */ /* 0x000fe80000000800 */
[----:B------:R-:W-:Y:S04]  /*2480*/  LDS R52, [R32+0x8] ;  /* 0x0000080020347984 */ /* 0x000fe80000000800 */
[----:B------:R-:W-:Y:S01]  /*2490*/  LDS R51, [R32+0x5ec] ;  /* 0x0005ec0020337984 */ /* 0x000fe20000000800 */
[----:B0-----:R-:W-:-:S04]  /*24a0*/  FFMA R11, R8, R16, R11 ;  /* 0x00000010080b7223 */ /* 0x001fc8000000000b */
[----:B-1----:R-:W-:Y:S02]  /*24b0*/  FFMA R16, R10, R19, R11 ;  /* 0x000000130a107223 */ /* 0x002fe4000000000b */
[----:B------:R-:W-:Y:S04]  /*24c0*/  LDS R19, [R32+0x90] ;  /* 0x0000900020137984 */ /* 0x000fe80000000800 */
[----:B------:R-:W0:Y:S01]  /*24d0*/  LDS.128 R8, [R31+0x30] ;  /* 0x000030001f087984 */ /* 0x000e220000000c00 */
[----:B--2---:R-:W-:-:S03]  /*24e0*/  FFMA R25, R25, R22, R16 ;  /* 0x0000001619197223 */ /* 0x004fc60000000010 */
[----:B------:R-:W1:Y:S04]  /*24f0*/  LDS R22, [R32+0x4] ;  /* 0x0000040020167984 */ /* 0x000e680000000800 */
[----:B------:R-:W-:Y:S01]  /*2500*/  LDS R16, [R32+0x4c] ;  /* 0x00004c0020107984 */ /* 0x000fe20000000800 */
[----:B---3--:R-:W-:-:S03]  /*2510*/  FFMA R24, R24, R13, R25 ;  /* 0x0000000d18187223 */ /* 0x008fc60000000019 */
[----:B------:R-:W2:Y:S01]  /*2520*/  LDS R13, [R32+0x28] ;  /* 0x00002800200d7984 */ /* 0x000ea20000000800 */
[----:B0-----:R-:W-:-:S04]  /*2530*/  FFMA R19, R19, R8, R24 ;  /* 0x0000000813137223 */ /* 0x001fc80000000018 */
[----:B------:R-:W-:Y:S02]  /*2540*/  FFMA R19, R26, R11, R19 ;  /* 0x0000000b1a137223 */ /* 0x000fe40000000013 */
[----:B------:R-:W0:Y:S02]  /*2550*/  LDS R11, [R32+0x70] ;  /* 0x00007000200b7984 */ /* 0x000e240000000800 */
[----:B-1----:R-:W-:Y:S02]  /*2560*/  FFMA R8, R22, R17, R19 ;  /* 0x0000001116087223 */ /* 0x002fe40000000013 */
[----:B------:R-:W1:Y:S02]  /*2570*/  LDS R22, [R32+0x94] ;  /* 0x0000940020167984 */ /* 0x000e640000000800 */
[----:B--2---:R-:W-:Y:S02]  /*2580*/  FFMA R13, R13, R20, R8 ;  /* 0x000000140d0d7223 */ /* 0x004fe40000000008 */
[----:B------:R-:W-:Y:S02]  /*2590*/  LDS R17, [R32+0xb8] ;  /* 0x0000b80020117984 */ /* 0x000fe40000000800 */
[----:B------:R-:W-:-:S02]  /*25a0*/  FFMA R20, R16, R23, R13 ;  /* 0x0000001710147223 */ /* 0x000fc4000000000d */
[----:B------:R-:W2:Y:S04]  /*25b0*/  LDS.128 R24, [R31+0x40] ;  /* 0x000040001f187984 */ /* 0x000ea80000000c00 */
[----:B------:R-:W3:Y:S04]  /*25c0*/  LDS R16, [R32+0x2c] ;  /* 0x00002c0020107984 */ /* 0x000ee80000000800 */
[----:B------:R-:W4:Y:S04]  /*25d0*/  LDS R13, [R32+0x50] ;  /* 0x00005000200d7984 */ /* 0x000f280000000800 */
[----:B------:R-:W5:Y:S01]  /*25e0*/  LDS R8, [R32+0x74] ;  /* 0x0000740020087984 */ /* 0x000f620000000800 */
[----:B0-----:R-:W-:-:S03]  /*25f0*/  FFMA R11, R11, R14, R20 ;  /* 0x0000000e0b0b7223 */ /* 0x001fc60000000014 */
[----:B------:R-:W-:Y:S01]  /*2600*/  LDS R14, [R32+0xbc] ;  /* 0x0000bc00200e7984 */ /* 0x000fe20000000800 */
[----:B-1----:R-:W-:-:S03]  /*2610*/  FFMA R22, R22, R9, R11 ;  /* 0x0000000916167223 */ /* 0x002fc6000000000b */
[----:B------:R-:W0:Y:S04]  /*2620*/  LDS R9, [R32+0x98] ;  /* 0x0000980020097984 */ /* 0x000e280000000800 */
[----:B------:R-:W1:Y:S01]  /*2630*/  LDS R11, [R32+0xd8] ;  /* 0x0000d800200b7984 */ /* 0x000e620000000800 */
[----:B--2---:R-:W-:-:S03]  /*2640*/  FFMA R17, R17, R24, R22 ;  /* 0x0000001811117223 */ /* 0x004fc60000000016 */
[----:B------:R-:W-:Y:S01]  /*2650*/  LDS R24, [R32+0xfc] ;  /* 0x0000fc0020187984 */ /* 0x000fe20000000800 */
[----:B------:R-:W-:-:S03]  /*2660*/  FFMA R17, R52, R18, R17 ;  /* 0x0000001234117223 */ /* 0x000fc60000000011 */
[----:B------:R-:W-:Y:S01]  /*2670*/  LDS R52, [R32+0x1b8] ;  /* 0x0001b80020347984 */ /* 0x000fe20000000800 */
[----:B---3--:R-:W-:-:S03]  /*2680*/  FFMA R16, R16, R21, R17 ;  /* 0x0000001510107223 */ /* 0x008fc60000000011 */
[----:B------:R-:W-:Y:S01]  /*2690*/  LDS.128 R20, [R31+0x60] ;  /* 0x000060001f147984 */ /* 0x000fe20000000c00 */
[----:B----4-:R-:W-:-:S03]  /*26a0*/  FFMA R13, R13, R12, R16 ;  /* 0x0000000c0d0d7223 */ /* 0x010fc60000000010 */
[----:B------:R-:W2:Y:S01]  /*26b0*/  LDS.128 R16, [R31+0x50] ;  /* 0x000050001f107984 */ /* 0x000ea20000000c00 */
[----:B-----5:R-:W-:-:S03]  /*26c0*/  FFMA R8, R8, R15, R13 ;  /* 0x0000000f08087223 */ /* 0x020fc6000000000d */
[----:B------:R-:W3:Y:S04]  /*26d0*/  LDS R13, [R32+0x120] ;  /* 0x00012000200d7984 */ /* 0x000ee80000000800 */
[----:B------:R-:W4:Y:S01]  /*26e0*/  LDS R12, [R32+0x144] ;  /* 0x00014400200c7984 */ /* 0x000f220000000800 */
[----:B0-----:R-:W-:-:S04]  /*26f0*/  FFMA R9, R9, R10, R8 ;  /* 0x0000000a09097223 */ /* 0x001fc80000000008 */
[----:B------:R-:W-:Y:S02]  /*2700*/  FFMA R14, R14, R25, R9 ;  /* 0x000000190e0e7223 */ /* 0x000fe40000000009 */
[----:B------:R-:W-:Y:S02]  /*2710*/  LDS R25, [R32+0xdc] ;  /* 0x0000dc0020197984 */ /* 0x000fe40000000800 */
[----:B-1----:R-:W-:Y:S02]  /*2720*/  FFMA R11, R11, R26, R14 ;  /* 0x0000001a0b0b7223 */ /* 0x002fe4000000000e */
[----:B------:R-:W-:Y:S02]  /*2730*/  LDS R26, [R32+0x1d4] ;  /* 0x0001d400201a7984 */ /* 0x000fe40000000800 */
[----:B--2---:R-:W-:Y:S02]  /*2740*/  FFMA R24, R24, R17, R11 ;  /* 0x0000001118187223 */ /* 0x004fe4000000000b */
[----:B------:R-:W-:Y:S02]  /*2750*/  LDS R17, [R32+0x168] ;  /* 0x0001680020117984 */ /* 0x000fe40000000800 */
[----:B---3--:R-:W-:-:S02]  /*2760*/  FFMA R13, R13, R20, R24 ;  /* 0x000000140d0d7223 */ /* 0x008fc40000000018 */
[----:B------:R-:W0:Y:S02]  /*2770*/  LDS.128 R8, [R31+0x70] ;  /* 0x000070001f087984 */ /* 0x000e240000000c00 */
[----:B----4-:R-:W-:Y:S02]  /*2780*/  FFMA R20, R12, R23, R13 ;  /* 0x000000170c147223 */ /* 0x010fe4000000000d */
[----:B------:R-:W-:Y:S04]  /*2790*/  LDS R24, [R32+0x18c] ;  /* 0x00018c0020187984 */ /* 0x000fe80000000800 */
[----:B------:R-:W1:Y:S04]  /*27a0*/  LDS.128 R12, [R31+0x80] ;  /* 0x000080001f0c7984 */ /* 0x000e680000000c00 */
[----:B------:R-:W2:Y:S01]  /*27b0*/  LDS R23, [R32+0x100] ;  /* 0x0001000020177984 */ /* 0x000ea20000000800 */
[----:B0-----:R-:W-:-:S03]  /*27c0*/  FFMA R17, R17, R10, R20 ;  /* 0x0000000a11117223 */ /* 0x001fc60000000014 */
[----:B------:R-:W0:Y:S01]  /*27d0*/  LDS R20, [R32+0x124] ;  /* 0x0001240020147984 */ /* 0x000e220000000800 */
[----:B-1----:R-:W-:-:S03]  /*27e0*/  FFMA R24, R24, R13, R17 ;  /* 0x0000000d18187223 */ /* 0x002fc60000000011 */
[----:B------:R-:W1:Y:S01]  /*27f0*/  LDS R17, [R32+0x148] ;  /* 0x0001480020117984 */ /* 0x000e620000000800 */
[----:B------:R-:W-:-:S03]  /*2800*/  FFMA R10, R25, R27, R24 ;  /* 0x0000001b190a7223 */ /* 0x000fc60000000018 */
[----:B------:R-:W3:Y:S01]  /*2810*/  LDS R24, [R32+0x16c] ;  /* 0x00016c0020187984 */ /* 0x000ee20000000800 */
[----:B--2---:R-:W-:-:S03]  /*2820*/  FFMA R13, R23, R18, R10 ;  /* 0x00000012170d7223 */ /* 0x004fc6000000000a */
[----:B------:R-:W2:Y:S04]  /*2830*/  LDS R25, [R32+0x190] ;  /* 0x0001900020197984 */ /* 0x000ea80000000800 */
[----:B------:R-:W4:Y:S04]  /*2840*/  LDS R27, [R32+0xe0] ;  /* 0x0000e000201b7984 */ /* 0x000f280000000800 */
[----:B------:R-:W5:Y:S04]  /*2850*/  LDS R18, [R32+0x104] ;  /* 0x0001040020127984 */ /* 0x000f680000000800 */
[----:B------:R-:W5:Y:S04]  /*2860*/  LDS R23, [R32+0x128] ;  /* 0x0001280020177984 */ /* 0x000f680000000800 */
[----:B------:R-:W5:Y:S01]  /*2870*/  LDS R10, [R32+0x14c] ;  /* 0x00014c00200a7984 */ /* 0x000f620000000800 */
[----:B0-----:R-:W-:-:S03]  /*2880*/  FFMA R20, R20, R21, R13 ;  /* 0x0000001514147223 */ /* 0x001fc6000000000d */
[----:B------:R-:W0:Y:S01]  /*2890*/  LDS R13, [R32+0x170] ;  /* 0x00017000200d7984 */ /* 0x000e220000000800 */
[----:B-1----:R-:W-:-:S04]  /*28a0*/  FFMA R17, R17, R8, R20 ;  /* 0x0000000811117223 */ /* 0x002fc80000000014 */
[----:B---3--:R-:W-:-:S04]  /*28b0*/  FFMA R24, R24, R11, R17 ;  /* 0x0000000b18187223 */ /* 0x008fc80000000011 */
[----:B--2---:R-:W-:Y:S02]  /*28c0*/  FFMA R14, R25, R14, R24 ;  /* 0x0000000e190e7223 */ /* 0x004fe40000000018 */
[----:B------:R-:W-:Y:S02]  /*28d0*/  LDS R25, [R32+0x1b0] ;  /* 0x0001b00020197984 */ /* 0x000fe40000000800 */
[----:B----4-:R-:W-:Y:S02]  /*28e0*/  FFMA R27, R27, R16, R14 ;  /* 0x000000101b1b7223 */ /* 0x010fe4000000000e */
[----:B------:R-:W1:Y:S02]  /*28f0*/  LDS R14, [R32+0x194] ;  /* 0x00019400200e7984 */ /* 0x000e640000000800 */
[----:B-----5:R-:W-:Y:S02]  /*2900*/  FFMA R8, R18, R19, R27 ;  /* 0x0000001312087223 */ /* 0x020fe4000000001b */
[----:B------:R-:W2:Y:S02]  /*2910*/  LDS.128 R16, [R31+0x90] ;  /* 0x000090001f107984 */ /* 0x000ea40000000c00 */
[----:B------:R-:W-:-:S02]  /*2920*/  FFMA R23, R23, R22, R8 ;  /* 0x0000001617177223 */ /* 0x000fc40000000008 */
[----:B------:R-:W-:Y:S02]  /*2930*/  LDS R27, [R32+0x1f8] ;  /* 0x0001f800201b7984 */ /* 0x000fe40000000800 */
[----:B------:R-:W-:Y:S02]  /*2940*/  FFMA R10, R10, R9, R23 ;  /* 0x000000090a0a7223 */ /* 0x000fe40000000017 */
[----:B------:R-:W3:Y:S04]  /*2950*/  LDS.128 R20, [R31+0xa0] ;  /* 0x0000a0001f147984 */ /* 0x000ee80000000c00 */
[----:B------:R-:W-:Y:S01]  /*2960*/  LDS R24, [R32+0x21c] ;  /* 0x00021c0020187984 */ /* 0x000fe20000000800 */
[----:B0-----:R-:W-:-:S03]  /*2970*/  FFMA R13, R13, R12, R10 ;  /* 0x0000000c0d0d7223 */ /* 0x001fc6000000000a */
[----:B------:R-:W0:Y:S01]  /*2980*/  LDS.128 R8, [R31+0xb0] ;  /* 0x0000b0001f087984 */ /* 0x000e220000000c00 */
[----:B-1----:R-:W-:-:S04]  /*2990*/  FFMA R14, R14, R15, R13 ;  /* 0x0000000f0e0e7223 */ /* 0x002fc8000000000d */
[----:B--2---:R-:W-:Y:S02]  /*29a0*/  FFMA R25, R25, R16, R14 ;  /* 0x0000001019197223 */ /* 0x004fe4000000000e */
[----:B------:R-:W-:Y:S02]  /*29b0*/  LDS.128 R12, [R31+0xc0] ;  /* 0x0000c0001f0c7984 */ /* 0x000fe40000000c00 */
[----:B------:R-:W-:Y:S02]  /*29c0*/  FFMA R26, R26, R19, R25 ;  /* 0x000000131a1a7223 */ /* 0x000fe40000000019 */
[----:B------:R-:W1:Y:S02]  /*29d0*/  LDS R19, [R32+0x240] ;  /* 0x0002400020137984 */ /* 0x000e640000000800 */
[----:B---3--:R-:W-:Y:S02]  /*29e0*/  FFMA R27, R27, R22, R26 ;  /* 0x000000161b1b7223 */ /* 0x008fe4000000001a */
[----:B------:R-:W2:Y:S04]  /*29f0*/  LDS R26, [R32+0x264] ;  /* 0x00026400201a7984 */ /* 0x000ea80000000800 */
[----:B------:R-:W3:Y:S04]  /*2a00*/  LDS R22, [R32+0x1b4] ;  /* 0x0001b40020167984 */ /* 0x000ee80000000800 */
[----:B------:R-:W4:Y:S01]  /*2a10*/  LDS R25, [R32+0x1d8] ;  /* 0x0001d80020197984 */ /* 0x000f220000000800 */
[----:B0-----:R-:W-:-:S03]  /*2a20*/  FFMA R24, R24, R9, R27 ;  /* 0x0000000918187223 */ /* 0x001fc6000000001b */
[----:B------:R-:W0:Y:S04]  /*2a30*/  LDS R16, [R32+0x1fc] ;  /* 0x0001fc0020107984 */ /* 0x000e280000000800 */
[----:B------:R-:W5:Y:S01]  /*2a40*/  LDS R9, [R32+0x220] ;  /* 0x0002200020097984 */ /* 0x000f620000000800 */
[----:B-1----:R-:W-:-:S04]  /*2a50*/  FFMA R19, R19, R12, R24 ;  /* 0x0000000c13137223 */ /* 0x002fc80000000018 */
[----:B--2---:R-:W-:Y:S02]  /*2a60*/  FFMA R15, R26, R15, R19 ;  /* 0x0000000f1a0f7223 */ /* 0x004fe40000000013 */
[----:B------:R-:W-:Y:S02]  /*2a70*/  LDS R19, [R32+0x2d0] ;  /* 0x0002d00020137984 */ /* 0x000fe40000000800 */
[----:B---3--:R-:W-:Y:S02]  /*2a80*/  FFMA R12, R22, R17, R15 ;  /* 0x00000011160c7223 */ /* 0x008fe4000000000f */
[----:B------:R-:W1:Y:S02]  /*2a90*/  LDS R22, [R32+0x244] ;  /* 0x0002440020167984 */ /* 0x000e640000000800 */
[----:B----4-:R-:W-:Y:S02]  /*2aa0*/  FFMA R15, R25, R20, R12 ;  /* 0x00000014190f7223 */ /* 0x010fe4000000000c */
[----:B------:R-:W-:Y:S02]  /*2ab0*/  LDS R17, [R32+0x268] ;  /* 0x0002680020117984 */ /* 0x000fe40000000800 */
[----:B0-----:R-:W-:-:S02]  /*2ac0*/  FFMA R16, R16, R23, R15 ;  /* 0x0000001710107223 */ /* 0x001fc4000000000f */
[----:B------:R-:W0:Y:S02]  /*2ad0*/  LDS.128 R24, [R31+0xd0] ;  /* 0x0000d0001f187984 */ /* 0x000e240000000c00 */
[----:B-----5:R-:W-:Y:S02]  /*2ae0*/  FFMA R9, R9, R10, R16 ;  /* 0x0000000a09097223 */ /* 0x020fe40000000010 */
[----:B------:R-:W2:Y:S04]  /*2af0*/  LDS R20, [R32+0x1dc] ;  /* 0x0001dc0020147984 */ /* 0x000ea80000000800 */
[----:B------:R-:W3:Y:S04]  /*2b00*/  LDS R15, [R32+0x200] ;  /* 0x00020000200f7984 */ /* 0x000ee80000000800 */
[----:B------:R-:W4:Y:S04]  /*2b10*/  LDS R12, [R32+0x224] ;  /* 0x00022400200c7984 */ /* 0x000f280000000800 */
[----:B------:R-:W-:Y:S01]  /*2b20*/  LDS R16, [R32+0x26c] ;  /* 0x00026c0020107984 */ /* 0x000fe20000000800 */
[----:B-1----:R-:W-:-:S03]  /*2b30*/  FFMA R22, R22, R13, R9 ;  /* 0x0000000d16167223 */ /* 0x002fc60000000009 */
[----:B------:R-:W1:Y:S01]  /*2b40*/  LDS R13, [R32+0x248] ;  /* 0x00024800200d7984 */ /* 0x000e620000000800 */
[----:B0-----:R-:W-:-:S03]  /*2b50*/  FFMA R17, R17, R24, R22 ;  /* 0x0000001811117223 */ /* 0x001fc60000000016 */
[----:B------:R-:W-:Y:S01]  /*2b60*/  LDS R24, [R32+0x2ac] ;  /* 0x0002ac0020187984 */ /* 0x000fe20000000800 */
[----:B------:R-:W-:-:S03]  /*2b70*/  FFMA R17, R52, R18, R17 ;  /* 0x0000001234117223 */ /* 0x000fc60000000011 */
[----:B------:R-:W-:Y:S01]  /*2b80*/  LDS R18, [R32+0x2f4] ;  /* 0x0002f40020127984 */ /* 0x000fe20000000800 */
[----:B--2---:R-:W-:-:S03]  /*2b90*/  FFMA R20, R20, R21, R17 ;  /* 0x0000001514147223 */ /* 0x004fc60000000011 */
[----:B------:R-:W0:Y:S01]  /*2ba0*/  LDS R17, [R32+0x288] ;  /* 0x0002880020117984 */ /* 0x000e220000000800 */
[----:B---3--:R-:W-:-:S03]  /*2bb0*/  FFMA R15, R15, R8, R20 ;  /* 0x000000080f0f7223 */ /* 0x008fc60000000014 */
[----:B------:R-:W2:Y:S01]  /*2bc0*/  LDS.128 R20, [R31+0xe0] ;  /* 0x0000e0001f147984 */ /* 0x000ea20000000c00 */
[----:B----4-:R-:W-:-:S03]  /*2bd0*/  FFMA R12, R12, R11, R15 ;  /* 0x0000000b0c0c7223 */ /* 0x010fc6000000000f */
[----:B------:R-:W3:Y:S04]  /*2be0*/  LDS.128 R8, [R31+0xf0] ;  /* 0x0000f0001f087984 */ /* 0x000ee80000000c00 */
[----:B------:R-:W-:Y:S01]  /*2bf0*/  LDS R52, [R32+0x368] ;  /* 0x0003680020347984 */ /* 0x000fe20000000800 */
[----:B-1----:R-:W-:-:S04]  /*2c00*/  FFMA R13, R13, R14, R12 ;  /* 0x0000000e0d0d7223 */ /* 0x002fc8000000000c */
[----:B------:R-:W-:Y:S02]  /*2c10*/  FFMA R16, R16, R25, R13 ;  /* 0x0000001910107223 */ /* 0x000fe4000000000d */
[----:B------:R-:W-:Y:S04]  /*2c20*/  LDS.128 R12, [R31+0x100] ;  /* 0x000100001f0c7984 */ /* 0x000fe80000000c00 */
[----:B------:R-:W-:Y:S01]  /*2c30*/  LDS R25, [R32+0x28c] ;  /* 0x00028c0020197984 */ /* 0x000fe20000000800 */
[----:B0-----:R-:W-:-:S03]  /*2c40*/  FFMA R17, R17, R26, R16 ;  /* 0x0000001a11117223 */ /* 0x001fc60000000010 */
[----:B------:R-:W-:Y:S01]  /*2c50*/  LDS R26, [R32+0x384] ;  /* 0x00038400201a7984 */ /* 0x000fe20000000800 */
[----:B--2---:R-:W-:-:S03]  /*2c60*/  FFMA R24, R24, R21, R17 ;  /* 0x0000001518187223 */ /* 0x004fc60000000011 */
[----:B------:R-:W0:Y:S01]  /*2c70*/  LDS R21, [R32+0x318] ;  /* 0x0003180020157984 */ /* 0x000e220000000800 */
[----:B---3--:R-:W-:-:S03]  /*2c80*/  FFMA R19, R19, R8, R24 ;  /* 0x0000000813137223 */ /* 0x008fc60000000018 */
[----:B------:R-:W-:Y:S01]  /*2c90*/  LDS R8, [R32+0x33c] ;  /* 0x00033c0020087984 */ /* 0x000fe20000000800 */
[----:B------:R-:W-:-:S03]  /*2ca0*/  FFMA R24, R18, R11, R19 ;  /* 0x0000000b12187223 */ /* 0x000fc60000000013 */
[----:B------:R-:W1:Y:S04]  /*2cb0*/  LDS.128 R16, [R31+0x110] ;  /* 0x000110001f107984 */ /* 0x000e680000000c00 */
[----:B------:R-:W2:Y:S01]  /*2cc0*/  LDS R11, [R32+0x2b0] ;  /* 0x0002b000200b7984 */ /* 0x000ea20000000800 */
[----:B0-----:R-:W-:-:S03]  /*2cd0*/  FFMA R21, R21, R14, R24 ;  /* 0x0000000e15157223 */ /* 0x001fc60000000018 */
[----:B------:R-:W0:Y:S04]  /*2ce0*/  LDS R14, [R32+0x2d4] ;  /* 0x0002d400200e7984 */ /* 0x000e280000000800 */
[----:B------:R-:W-:Y:S01]  /*2cf0*/  LDS R24, [R32+0x31c] ;  /* 0x00031c0020187984 */ /* 0x000fe20000000800 */
        /* <DEDUP_REMOVED lines=8> */
[----:B------:R-:W5:Y:S01]  /*2d80*/  LDS R8, [R32+0x2fc] ;  /* 0x0002fc0020087984 */ /* 0x000f620000000800 */
[----:B0-----:R-:W-:-:S03]  /*2d90*/  FFMA R14, R14, R9, R17 ;  /* 0x000000090e0e7223 */ /* 0x001fc60000000011 */
[----:B------:R-:W0:Y:S01]  /*2da0*/  LDS R17, [R32+0x320] ;  /* 0x0003200020117984 */ /* 0x000e220000000800 */
[----:B-1----:R-:W-:-:S04]  /*2db0*/  FFMA R21, R21, R12, R14 ;  /* 0x0000000c15157223 */ /* 0x002fc8000000000e */
[----:B------:R-:W-:-:S04]  /*2dc0*/  FFMA R24, R24, R15, R21 ;  /* 0x0000000f18187223 */ /* 0x000fc80000000015 */
[----:B---3--:R-:W-:Y:S02]  /*2dd0*/  FFMA R18, R25, R18, R24 ;  /* 0x0000001219127223 */ /* 0x008fe40000000018 */
[----:B------:R-:W-:Y:S02]  /*2de0*/  LDS R25, [R32+0x360] ;  /* 0x0003600020197984 */ /* 0x000fe40000000800 */
[----:B--2---:R-:W-:Y:S02]  /*2df0*/  FFMA R27, R27, R20, R18 ;  /* 0x000000141b1b7223 */ /* 0x004fe40000000012 */
[----:B------:R-:W1:Y:S02]  /*2e00*/  LDS R18, [R32+0x344] ;  /* 0x0003440020127984 */ /* 0x000e640000000800 */
[----:B----4-:R-:W-:Y:S02]  /*2e10*/  FFMA R12, R22, R23, R27 ;  /* 0x00000017160c7223 */ /* 0x010fe4000000001b */
[----:B------:R-:W2:Y:S02]  /*2e20*/  LDS.128 R20, [R31+0x120] ;  /* 0x000120001f147984 */ /* 0x000ea40000000c00 */
[----:B-----5:R-:W-:-:S02]  /*2e30*/  FFMA R11, R11, R10, R12 ;  /* 0x0000000a0b0b7223 */ /* 0x020fc4000000000c */
        /* <DEDUP_REMOVED lines=19> */
[----:B--2---:R-:W-:-:S04]  /*2f70*/  FFMA R19, R26, R19, R23 ;  /* 0x000000131a137223 */ /* 0x004fc80000000017 */
[----:B---3--:R-:W-:Y:S02]  /*2f80*/  FFMA R16, R20, R21, R19 ;  /* 0x0000001514107223 */ /* 0x008fe40000000013 */
[----:B------:R-:W1:Y:S02]  /*2f90*/  LDS R20, [R32+0x3f4] ;  /* 0x0003f40020147984 */ /* 0x000e640000000800 */
[----:B----4-:R-:W-:Y:S02]  /*2fa0*/  FFMA R21, R25, R8, R16 ;  /* 0x0000000819157223 */ /* 0x010fe40000000010 */
[----:B------:R-:W-:Y:S02]  /*2fb0*/  LDS R19, [R32+0x418] ;  /* 0x0004180020137984 */ /* 0x000fe40000000800 */
[----:B0-----:R-:W-:Y:S02]  /*2fc0*/  FFMA R10, R10, R11, R21 ;  /* 0x0000000b0a0a7223 */ /* 0x001fe40000000015 */
[----:B------:R-:W0:Y:S02]  /*2fd0*/  LDS.128 R24, [R31+0x160] ;  /* 0x000160001f187984 */ /* 0x000e240000000c00 */
[----:B-----5:R-:W-:-:S02]  /*2fe0*/  FFMA R13, R13, R14, R10 ;  /* 0x0000000e0d0d7223 */ /* 0x020fc4000000000a */
[----:B------:R-:W2:Y:S04]  /*2ff0*/  LDS R8, [R32+0x38c] ;  /* 0x00038c0020087984 */ /* 0x000ea80000000800 */
[----:B------:R-:W3:Y:S04]  /*3000*/  LDS R11, [R32+0x3b0] ;  /* 0x0003b000200b7984 */ /* 0x000ee80000000800 */
[----:B------:R-:W4:Y:S04]  /*3010*/  LDS R16, [R32+0x3d4] ;  /* 0x0003d40020107984 */ /* 0x000f280000000800 */
[----:B------:R-:W-:Y:S01]  /*3020*/  LDS R21, [R32+0x480] ;  /* 0x0004800020157984 */ /* 0x000fe20000000800 */
[----:B-1----:R-:W-:-:S03]  /*3030*/  FFMA R20, R20, R17, R13 ;  /* 0x0000001114147223 */ /* 0x002fc6000000000d */
[----:B------:R-:W1:Y:S01]  /*3040*/  LDS R17, [R32+0x3f8] ;  /* 0x0003f80020117984 */ /* 0x000e620000000800 */
[----:B0-----:R-:W-:-:S03]  /*3050*/  FFMA R19, R19, R24, R20 ;  /* 0x0000001813137223 */ /* 0x001fc60000000014 */
[----:B------:R-:W0:Y:S01]  /*3060*/  LDS R20, [R32+0x41c] ;  /* 0x00041c0020147984 */ /* 0x000e220000000800 */
[----:B------:R-:W-:-:S03]  /*3070*/  FFMA R19, R52, R22, R19 ;  /* 0x0000001634137223 */ /* 0x000fc60000000013 */
[----:B------:R-:W-:Y:S01]  /*3080*/  LDS R24, [R32+0x45c] ;  /* 0x00045c0020187984 */ /* 0x000fe20000000800 */
[----:B--2---:R-:W-:-:S03]  /*3090*/  FFMA R8, R8, R9, R19 ;  /* 0x0000000908087223 */ /* 0x004fc60000000013 */
[----:B------:R-:W2:Y:S01]  /*30a0*/  LDS R19, [R32+0x438] ;  /* 0x0004380020137984 */ /* 0x000ea20000000800 */
[----:B---3--:R-:W-:-:S03]  /*30b0*/  FFMA R13, R11, R12, R8 ;  /* 0x0000000c0b0d7223 */ /* 0x008fc60000000008 */
[----:B------:R-:W3:Y:S01]  /*30c0*/  LDS.128 R8, [R31+0x170] ;  /* 0x000170001f087984 */ /* 0x000ee20000000c00 */
[----:B----4-:R-:W-:-:S03]  /*30d0*/  FFMA R16, R16, R15, R13 ;  /* 0x0000000f10107223 */ /* 0x010fc6000000000d */
[----:B------:R-:W4:Y:S04]  /*30e0*/  LDS.128 R12, [R31+0x180] ;  /* 0x000180001f0c7984 */ /* 0x000f280000000c00 */
[----:B------:R-:W5:Y:S01]  /*30f0*/  LDS R22, [R32+0x4a4] ;  /* 0x0004a40020167984 */ /* 0x000f620000000800 */
[----:B-1----:R-:W-:-:S04]  /*3100*/  FFMA R17, R17, R18, R16 ;  /* 0x0000001211117223 */ /* 0x002fc80000000010 */
[----:B0-----:R-:W-:Y:S02]  /*3110*/  FFMA R20, R20, R25, R17 ;  /* 0x0000001914147223 */ /* 0x001fe40000000011 */
[----:B------:R-:W-:Y:S02]  /*3120*/  LDS R25, [R32+0x43c] ;  /* 0x00043c0020197984 */ /* 0x000fe40000000800 */
[----:B--2---:R-:W-:Y:S02]  /*3130*/  FFMA R19, R19, R26, R20 ;  /* 0x0000001a13137223 */ /* 0x004fe40000000014 */
[----:B------:R-:W-:Y:S02]  /*3140*/  LDS R26, [R32+0x534] ;  /* 0x00053400201a7984 */ /* 0x000fe40000000800 */
[----:B---3--:R-:W-:Y:S02]  /*3150*/  FFMA R24, R24, R9, R19 ;  /* 0x0000000918187223 */ /* 0x008fe40000000013 */
[----:B------:R-:W-:Y:S02]  /*3160*/  LDS R9, [R32+0x4c8] ;  /* 0x0004c80020097984 */ /* 0x000fe40000000800 */
[----:B----4-:R-:W-:-:S02]  /*3170*/  FFMA R21, R21, R12, R24 ;  /* 0x0000000c15157223 */ /* 0x010fc40000000018 */
[----:B------:R-:W0:Y:S02]  /*3180*/  LDS.128 R16, [R31+0x190] ;  /* 0x000190001f107984 */ /* 0x000e240000000c00 */
[----:B-----5:R-:W-:Y:S02]  /*3190*/  FFMA R24, R22, R15, R21 ;  /* 0x0000000f16187223 */ /* 0x020fe40000000015 */
[----:B------:R-:W-:Y:S04]  /*31a0*/  LDS R12, [R32+0x4ec] ;  /* 0x0004ec00200c7984 */ /* 0x000fe80000000800 */
        /* <DEDUP_REMOVED lines=41> */
[----:B------:R-:W0:Y:S01]  /*3440*/  LDS R8, [R32+0x55c] ;  /* 0x00055c0020087984 */ /* 0x000e220000000800 */
[----:B-1----:R-:W-:-:S03]  /*3450*/  FFMA R17, R11, R20, R24 ;  /* 0x000000140b117223 */ /* 0x002fc60000000018 */
[----:B------:R-:W1:Y:S01]  /*3460*/  LDS R11, [R32+0x580] ;  /* 0x00058000200b7984 */ /* 0x000e620000000800 */
[----:B--2---:R-:W-:-:S03]  /*3470*/  FFMA R17, R26, R23, R17 ;  /* 0x000000171a117223 */ /* 0x004fc60000000011 */
[----:B------:R-:W2:Y:S01]  /*3480*/  LDS R20, [R32+0x5a4] ;  /* 0x0005a40020147984 */ /* 0x000ea20000000800 */
[----:B---3--:R-:W-:-:S03]  /*3490*/  FFMA R14, R14, R9, R17 ;  /* 0x000000090e0e7223 */ /* 0x008fc60000000011 */
[----:B------:R-:W-:Y:S01]  /*34a0*/  LDS R9, [R32+0x5c8] ;  /* 0x0005c80020097984 */ /* 0x000fe20000000800 */
[----:B----4-:R-:W-:-:S03]  /*34b0*/  FFMA R17, R25, R12, R14 ;  /* 0x0000000c19117223 */ /* 0x010fc6000000000e */
[----:B------:R-:W3:Y:S01]  /*34c0*/  LDS.128 R24, [R31+0x1f0] ;  /* 0x0001f0001f187984 */ /* 0x000ee20000000c00 */
[----:B0-----:R-:W-:-:S03]  /*34d0*/  FFMA R14, R8, R15, R17 ;  /* 0x0000000f080e7223 */ /* 0x001fc60000000011 */
[----:B------:R-:W0:Y:S04]  /*34e0*/  LDS R23, [R32+0x518] ;  /* 0x0005180020177984 */ /* 0x000e280000000800 */
[----:B------:R-:W4:Y:S04]  /*34f0*/  LDS R8, [R32+0x53c] ;  /* 0x00053c0020087984 */ /* 0x000f280000000800 */
[----:B------:R-:W5:Y:S04]  /*3500*/  LDS R15, [R32+0x560] ;  /* 0x00056000200f7984 */ /* 0x000f680000000800 */
[----:B------:R-:W5:Y:S04]  /*3510*/  LDS R12, [R32+0x584] ;  /* 0x00058400200c7984 */ /* 0x000f680000000800 */
[----:B------:R-:W5:Y:S01]  /*3520*/  LDS R17, [R32+0x5a8] ;  /* 0x0005a80020117984 */ /* 0x000f620000000800 */
[----:B-1----:R-:W-:-:S03]  /*3530*/  FFMA R11, R11, R18, R14 ;  /* 0x000000120b0b7223 */ /* 0x002fc6000000000e */
[----:B------:R-:W1:Y:S01]  /*3540*/  LDS R18, [R32+0x5cc] ;  /* 0x0005cc0020127984 */ /* 0x000e620000000800 */
[----:B--2---:R-:W-:-:S03]  /*3550*/  FFMA R20, R20, R21, R11 ;  /* 0x0000001514147223 */ /* 0x004fc6000000000b */
[----:B------:R-:W2:Y:S01]  /*3560*/  LDS R21, [R32+0x5e8] ;  /* 0x0005e80020157984 */ /* 0x000ea20000000800 */
[----:B---3--:R-:W-:-:S03]  /*3570*/  FFMA R20, R9, R24, R20 ;  /* 0x0000001809147223 */ /* 0x008fc60000000014 */
[----:B------:R-:W-:Y:S01]  /*3580*/  LDS R24, [R32+0x654] ;  /* 0x0006540020187984 */ /* 0x000fe20000000800 */
[----:B0-----:R-:W-:-:S03]  /*3590*/  FFMA R23, R23, R10, R20 ;  /* 0x0000000a17177223 */ /* 0x001fc60000000014 */
[----:B------:R-:W-:Y:S01]  /*35a0*/  LDS R20, [R32+0x60c] ;  /* 0x00060c0020147984 */ /* 0x000fe20000000800 */
[----:B----4-:R-:W-:-:S03]  /*35b0*/  FFMA R8, R8, R13, R23 ;  /* 0x0000000d08087223 */ /* 0x010fc60000000017 */
[----:B------:R-:W-:Y:S01]  /*35c0*/  LDS R23, [R32+0x630] ;  /* 0x0006300020177984 */ /* 0x000fe20000000800 */
[----:B-----5:R-:W-:-:S03]  /*35d0*/  FFMA R15, R15, R16, R8 ;  /* 0x000000100f0f7223 */ /* 0x020fc60000000008 */
[----:B------:R-:W0:Y:S01]  /*35e0*/  LDS.128 R8, [R31+0x200] ;  /* 0x000200001f087984 */ /* 0x000e220000000c00 */
[----:B------:R-:W-:-:S03]  /*35f0*/  FFMA R16, R12, R19, R15 ;  /* 0x000000130c107223 */ /* 0x000fc6000000000f */
[----:B------:R-:W3:Y:S01]  /*3600*/  LDS.128 R12, [R31+0x210] ;  /* 0x000210001f0c7984 */ /* 0x000ee20000000c00 */
[----:B------:R-:W-:-:S04]  /*3610*/  FFMA R17, R17, R22, R16 ;  /* 0x0000001611117223 */ /* 0x000fc80000000010 */
[----:B-1----:R-:W-:Y:S02]  /*3620*/  FFMA R18, R18, R25, R17 ;  /* 0x0000001912127223 */ /* 0x002fe40000000011 */
[----:B------:R-:W-:Y:S02]  /*3630*/  LDS R25, [R32+0x678] ;  /* 0x0006780020197984 */ /* 0x000fe40000000800 */
[----:B--2---:R-:W-:Y:S02]  /*3640*/  FFMA R21, R21, R26, R18 ;  /* 0x0000001a15157223 */ /* 0x004fe40000000012 */
[----:B------:R-:W1:Y:S02]  /*3650*/  LDS.128 R16, [R31+0x220] ;  /* 0x000220001f107984 */ /* 0x000e640000000c00 */
[----:B0-----:R-:W-:Y:S02]  /*3660*/  FFMA R20, R20, R9, R21 ;  /* 0x0000000914147223 */ /* 0x001fe40000000015 */
[----:B------:R-:W-:Y:S02]  /*3670*/  LDS R9, [R32+0x610] ;  /* 0x0006100020097984 */ /* 0x000fe40000000800 */
[----:B---3--:R-:W-:-:S04]  /*3680*/  FFMA R23, R23, R12, R20 ;  /* 0x0000000c17177223 */ /* 0x008fc80000000014 */
[----:B------:R-:W-:Y:S02]  /*3690*/  FFMA R12, R24, R15, R23 ;  /* 0x0000000f180c7223 */ /* 0x000fe40000000017 */
[----:B------:R-:W-:Y:S04]  /*36a0*/  LDS R24, [R32+0x69c] ;  /* 0x00069c0020187984 */ /* 0x000fe80000000800 */
[----:B------:R-:W0:Y:S04]  /*36b0*/  LDS.128 R20, [R31+0x230] ;  /* 0x000230001f147984 */ /* 0x000e280000000c00 */
[----:B------:R-:W-:Y:S01]  /*36c0*/  LDS R15, [R32+0x658] ;  /* 0x00065800200f7984 */ /* 0x000fe20000000800 */
[----:B-1----:R-:W-:-:S03]  /*36d0*/  FFMA R25, R25, R18, R12 ;  /* 0x0000001219197223 */ /* 0x002fc6000000000c */
[----:B------:R-:W1:Y:S04]  /*36e0*/  LDS R12, [R32+0x634] ;  /* 0x00063400200c7984 */ /* 0x000e680000000800 */
[----:B------:R-:W2:Y:S01]  /*36f0*/  LDS R18, [R32+0x67c] ;  /* 0x00067c0020127984 */ /* 0x000ea20000000800 */
[----:B0-----:R-:W-:-:S03]  /*3700*/  FFMA R24, R24, R21, R25 ;  /* 0x0000001518187223 */ /* 0x001fc60000000019 */
[----:B------:R-:W0:Y:S01]  /*3710*/  LDS R21, [R32+0x6a0] ;  /* 0x0006a00020157984 */ /* 0x000e220000000800 */
[----:B------:R-:W-:-:S04]  /*3720*/  FFMA R24, R51, R27, R24 ;  /* 0x0000001b33187223 */ /* 0x000fc80000000018 */
[----:B------:R-:W-:Y:S02]  /*3730*/  FFMA R25, R9, R10, R24 ;  /* 0x0000000a09197223 */ /* 0x000fe40000000018 */
[----:B------:R-:W3:Y:S02]  /*3740*/  LDS R9, [R32+0x5f0] ;  /* 0x0005f00020097984 */ /* 0x000ee40000000800 */
[----:B-1----:R-:W-:Y:S02]  /*3750*/  FFMA R26, R12, R13, R25 ;  /* 0x0000000d0c1a7223 */ /* 0x002fe40000000019 */
[----:B------:R-:W1:Y:S02]  /*3760*/  LDS R10, [R32+0x614] ;  /* 0x00061400200a7984 */ /* 0x000e640000000800 */
[----:B------:R-:W-:Y:S02]  /*3770*/  FFMA R15, R15, R16, R26 ;  /* 0x000000100f0f7223 */ /* 0x000fe4000000001a */
[----:B------:R-:W4:Y:S02]  /*3780*/  LDS R25, [R32+0x638] ;  /* 0x0006380020197984 */ /* 0x000f240000000800 */
[----:B--2---:R-:W-:-:S02]  /*3790*/  FFMA R18, R18, R19, R15 ;  /* 0x0000001312127223 */ /* 0x004fc4000000000f */
[----:B------:R-:W2:Y:S04]  /*37a0*/  LDS R24, [R32+0x65c] ;  /* 0x00065c0020187984 */ /* 0x000ea80000000800 */
[----:B------:R-:W5:Y:S04]  /*37b0*/  LDS R13, [R32+0x680] ;  /* 0x00068000200d7984 */ /* 0x000f680000000800 */
[----:B------:R-:W5:Y:S01]  /*37c0*/  LDS R12, [R32+0x6a4] ;  /* 0x0006a400200c7984 */ /* 0x000f620000000800 */
[----:B0-----:R-:W-:-:S04]  /*37d0*/  FFMA R18, R21, R22, R18 ;  /* 0x0000001615127223 */ /* 0x001fc80000000012 */
[----:B---3--:R-:W-:-:S04]  /*37e0*/  FFMA R9, R9, R8, R18 ;  /* 0x0000000809097223 */ /* 0x008fc80000000012 */
[----:B-1----:R-:W-:-:S04]  /*37f0*/  FFMA R10, R10, R11, R9 ;  /* 0x0000000b0a0a7223 */ /* 0x002fc80000000009 */
[----:B----4-:R-:W-:Y:S01]  /*3800*/  FFMA R25, R25, R14, R10 ;  /* 0x0000000e19197223 */ /* 0x010fe2000000000a */
[----:B------:R-:W-:-:S03]  /*3810*/  HFMA2 R10, -RZ, RZ, 0, 5.9604644775390625e-08 ;  /* 0x00000001ff0a7431 */ /* 0x000fc600000001ff */
[----:B--2---:R-:W-:-:S04]  /*3820*/  FFMA R24, R24, R17, R25 ;  /* 0x0000001118187223 */ /* 0x004fc80000000019 */
[----:B-----5:R-:W-:-:S04]  /*3830*/  FFMA R13, R13, R20, R24 ;  /* 0x000000140d0d7223 */ /* 0x020fc80000000018 */
[----:B------:R-:W-:Y:S01]  /*3840*/  FFMA R11, R12, R23, R13 ;  /* 0x000000170c0b7223 */ /* 0x000fe2000000000d */
[----:B------:R-:W-:Y:S06]  /*3850*/  BRA.U UP1, `(.L_x_10) ;  /* 0xffffffdd01307547 */ /* 0x000fec000b83ffff */
[----:B------:R-:W0:Y:S01]  /*3860*/  S2R R5, SR_TID.Z ;  /* 0x0000000000057919 */ /* 0x000e220000002300 */
[----:B------:R-:W1:Y:S01]  /*3870*/  LDC.64 R2, c[0x0][0x390] ;  /* 0x0000e400ff027b82 */ /* 0x000e620000000a00 */
[----:B0-----:R-:W-:-:S04]  /*3880*/  IMAD R5, R5, 0x31, R30 ;  /* 0x0000003105057824 */ /* 0x001fc800078e021e */
[----:B------:R-:W-:-:S04]  /*3890*/  IMAD R28, R28, 0x188, R5 ;  /* 0x000001881c1c7824 */ /* 0x000fc800078e0205 */
[----:B------:R-:W-:-:S04]  /*38a0*/  IMAD R29, R29, 0x7, R28 ;  /* 0x000000071d1d7824 */ /* 0x000fc800078e021c */
[----:B-1----:R-:W-:-:S05]  /*38b0*/  IMAD.WIDE.U32 R2, R29, 0x4, R2 ;  /* 0x000000041d027825 */ /* 0x002fca00078e0002 */
[----:B------:R-:W-:Y:S01]  /*38c0*/  STG.E desc[UR6][R2.64], R11 ;  /* 0x0000000b02007986 */ /* 0x000fe2000c101906 */
[----:B------:R-:W-:Y:S05]  /*38d0*/  EXIT ;  /* 0x000000000000794d */ /* 0x000fea0003800000 */
.L_x_11:
[----:B------:R-:W-:-:S00]  /*38e0*/  BRA `(.L_x_11) ;  /* 0xfffffffc00fc7947 */ /* 0x000fc0000383ffff */
[----:B------:R-:W-:-:S00]  /*38f0*/  NOP ;  /* 0x0000000000007918 */ /* 0x000fc00000000000 */
        /* <DEDUP_REMOVED lines=8> */
.L_x_12:


//--------------------- .nv.shared.default_function_kernel0 --------------------------
	.section	.nv.shared.default_function_kernel0,"aw",@nobits
	.sectionflags	@""
	.align	4
.nv.shared.default_function_kernel0:
	.zero		7360


//--------------------- .nv.shared.reserved.0     --------------------------
	.section	.nv.shared.reserved.0,"aw",@nobits
	.weak		__nv_reservedSMEM_offset_0_alias
	.size		__nv_reservedSMEM_offset_0_alias, 0, 64
	.other		__nv_reservedSMEM_offset_0_alias,@"STO_CUDA_RESERVED_SHARED STV_DEFAULT"
__nv_reservedSMEM_offset_0_alias:
	.zero		0
	.zero		64


//--------------------- .nv.constant0.default_function_kernel0 --------------------------
	.section	.nv.constant0.default_function_kernel0,"a",@progbits
	.sectionflags	@""
	.align	4
.nv.constant0.default_function_kernel0:
	.zero		920


//--------------------- SYMBOLS --------------------------

	.type		.nv.reservedSmem.offset0,@object
	.size		.nv.reservedSmem.offset0,0x4
	.type		.nv.reservedSmem.cap,@object
	.size		.nv.reservedSmem.cap,0x4
